	.target	sm_90a

	.elftype	@"ET_EXEC"


//--------------------- .note.nv.tkinfo           --------------------------
	.section	.note.nv.tkinfo,"",@"SHT_NOTE"
	.sectionflags	@"SHF_NOTE_NV_TKINFO"
	.tkinfo
        /*0018*/ 	.word	0x00000002
        /*0030*/ 	.string	""
        /*0030*/ 	.string	"ptxas"
        /*0030*/ 	.string	"Cuda compilation tools, release 13.0, V13.0.88"
        /*0030*/ 	.string	"Build cuda_13.0.r13.0/compiler.36424714_0"
        /*0030*/ 	.string	"-arch sm_90a -m 64 "



//--------------------- .note.nv.cuinfo           --------------------------
	.section	.note.nv.cuinfo,"",@"SHT_NOTE"
	.sectionflags	@"SHF_NOTE_NV_CUINFO"
        /*0018*/ 	.short	0x0002
        /*001a*/ 	.short	0x005a
        /*001c*/ 	.short	0x0082
	.zero		2


//--------------------- .nv.info                  --------------------------
	.section	.nv.info,"",@"SHT_CUDA_INFO"
	.align	4


	//----- nvinfo : EIATTR_REGCOUNT
	.align		4
        /*0000*/ 	.byte	0x04, 0x2f
        /*0002*/ 	.short	(.L_15 - .L_14)
	.align		4
.L_14:
        /*0004*/ 	.word	index@(_ZN7cutlass13device_kernelINS_4gemm6kernel13GemmUniversalIN4cute5tupleIJiiiiEEENS1_10collective13CollectiveMmaINS1_34MainloopSm90TmaGmmaWarpSpecializedILi37ENS5_IJNS4_1CILi2EEENSA_ILi1EEESC_EEENS1_35KernelTmaWarpSpecializedCooperativeEEENS5_IJNSA_ILi128EEENSA_ILi64EEENSA_ILi32EEEEEEaNS5_IJlSC_lEEEaSK_NS4_8TiledMMAINS4_8MMA_AtomIJNS4_4SM904GMMA26MMA_64x64x32_S32S8S8_SS_TNEEEENS4_6LayoutISD_NS5_IJSC_NSA_ILi0EEESS_EEEEENS5_IJNS4_10UnderscoreESV_SV_EEEEENS4_13SM90_TMA_LOADENS4_14ComposedLayoutINS4_7SwizzleILi1ELi4ELi3EEENS4_18smem_ptr_flag_bitsILi8EEENSR_INS5_IJNSA_ILi8EEESI_EEENS5_IJSI_SC_EEEEEEEvNS4_8identityENS4_23SM90_TMA_LOAD_MULTICASTES18_vS19_EENS_8epilogue10collective6detail29Sm90TmaWarpSpecializedAdapterINS1D_15DefaultEpilogueIaSK_SK_NS1C_6thread17LinearCombinationIaLi1EiiLNS1H_9ScaleType4KindE0ELNS_15FloatRoundStyleE2EaEENS1_15EpilogueDefaultEEEEEvvEEEEvNT_6ParamsE)
        /*0008*/ 	.word	0x000000a8


	//----- nvinfo : EIATTR_FRAME_SIZE
	.align		4
.L_15:
        /*000c*/ 	.byte	0x04, 0x11
        /*000e*/ 	.short	(.L_17 - .L_16)
	.align		4
.L_16:
        /*0010*/ 	.word	index@(_ZN7cutlass13device_kernelINS_4gemm6kernel13GemmUniversalIN4cute5tupleIJiiiiEEENS1_10collective13CollectiveMmaINS1_34MainloopSm90TmaGmmaWarpSpecializedILi37ENS5_IJNS4_1CILi2EEENSA_ILi1EEESC_EEENS1_35KernelTmaWarpSpecializedCooperativeEEENS5_IJNSA_ILi128EEENSA_ILi64EEENSA_ILi32EEEEEEaNS5_IJlSC_lEEEaSK_NS4_8TiledMMAINS4_8MMA_AtomIJNS4_4SM904GMMA26MMA_64x64x32_S32S8S8_SS_TNEEEENS4_6LayoutISD_NS5_IJSC_NSA_ILi0EEESS_EEEEENS5_IJNS4_10UnderscoreESV_SV_EEEEENS4_13SM90_TMA_LOADENS4_14ComposedLayoutINS4_7SwizzleILi1ELi4ELi3EEENS4_18smem_ptr_flag_bitsILi8EEENSR_INS5_IJNSA_ILi8EEESI_EEENS5_IJSI_SC_EEEEEEEvNS4_8identityENS4_23SM90_TMA_LOAD_MULTICASTES18_vS19_EENS_8epilogue10collective6detail29Sm90TmaWarpSpecializedAdapterINS1D_15DefaultEpilogueIaSK_SK_NS1C_6thread17LinearCombinationIaLi1EiiLNS1H_9ScaleType4KindE0ELNS_15FloatRoundStyleE2EaEENS1_15EpilogueDefaultEEEEEvvEEEEvNT_6ParamsE)
        /*0014*/ 	.word	0x00000000


	//----- nvinfo : EIATTR_MIN_STACK_SIZE
	.align		4
.L_17:
        /*0018*/ 	.byte	0x04, 0x12
        /*001a*/ 	.short	(.L_19 - .L_18)
	.align		4
.L_18:
        /*001c*/ 	.word	index@(_ZN7cutlass13device_kernelINS_4gemm6kernel13GemmUniversalIN4cute5tupleIJiiiiEEENS1_10collective13CollectiveMmaINS1_34MainloopSm90TmaGmmaWarpSpecializedILi37ENS5_IJNS4_1CILi2EEENSA_ILi1EEESC_EEENS1_35KernelTmaWarpSpecializedCooperativeEEENS5_IJNSA_ILi128EEENSA_ILi64EEENSA_ILi32EEEEEEaNS5_IJlSC_lEEEaSK_NS4_8TiledMMAINS4_8MMA_AtomIJNS4_4SM904GMMA26MMA_64x64x32_S32S8S8_SS_TNEEEENS4_6LayoutISD_NS5_IJSC_NSA_ILi0EEESS_EEEEENS5_IJNS4_10UnderscoreESV_SV_EEEEENS4_13SM90_TMA_LOADENS4_14ComposedLayoutINS4_7SwizzleILi1ELi4ELi3EEENS4_18smem_ptr_flag_bitsILi8EEENSR_INS5_IJNSA_ILi8EEESI_EEENS5_IJSI_SC_EEEEEEEvNS4_8identityENS4_23SM90_TMA_LOAD_MULTICASTES18_vS19_EENS_8epilogue10collective6detail29Sm90TmaWarpSpecializedAdapterINS1D_15DefaultEpilogueIaSK_SK_NS1C_6thread17LinearCombinationIaLi1EiiLNS1H_9ScaleType4KindE0ELNS_15FloatRoundStyleE2EaEENS1_15EpilogueDefaultEEEEEvvEEEEvNT_6ParamsE)
        /*0020*/ 	.word	0x00000000
.L_19:


//--------------------- .nv.compat                --------------------------
	.section	.nv.compat,"",@"SHT_CUDA_COMPAT_INFO"
	.align	4
        /*0000*/ 	.byte	0x02, 0x09, 0x01, 0x00, 0x02, 0x02, 0x04, 0x00, 0x02, 0x05, 0x05, 0x00, 0x03, 0x07, 0x01, 0x01
        /*0010*/ 	.byte	0x02, 0x03, 0x01, 0x00, 0x02, 0x06, 0x01, 0x00, 0x04, 0x0b, 0x08, 0x00, 0x00, 0x00, 0x00, 0x00
        /*0020*/ 	.byte	0x00, 0x00, 0x00, 0x00


//--------------------- .nv.info._ZN7cutlass13device_kernelINS_4gemm6kernel13GemmUniversalIN4cute5tupleIJiiiiEEENS1_10collective13CollectiveMmaINS1_34MainloopSm90TmaGmmaWarpSpecializedILi37ENS5_IJNS4_1CILi2EEENSA_ILi1EEESC_EEENS1_35KernelTmaWarpSpecializedCooperativeEEENS5_IJNSA_ILi128EEENSA_ILi64EEENSA_ILi32EEEEEEaNS5_IJlSC_lEEEaSK_NS4_8TiledMMAINS4_8MMA_AtomIJNS4_4SM904GMMA26MMA_64x64x32_S32S8S8_SS_TNEEEENS4_6LayoutISD_NS5_IJSC_NSA_ILi0EEESS_EEEEENS5_IJNS4_10UnderscoreESV_SV_EEEEENS4_13SM90_TMA_LOADENS4_14ComposedLayoutINS4_7SwizzleILi1ELi4ELi3EEENS4_18smem_ptr_flag_bitsILi8EEENSR_INS5_IJNSA_ILi8EEESI_EEENS5_IJSI_SC_EEEEEEEvNS4_8identityENS4_23SM90_TMA_LOAD_MULTICASTES18_vS19_EENS_8epilogue10collective6detail29Sm90TmaWarpSpecializedAdapterINS1D_15DefaultEpilogueIaSK_SK_NS1C_6thread17LinearCombinationIaLi1EiiLNS1H_9ScaleType4KindE0ELNS_15FloatRoundStyleE2EaEENS1_15EpilogueDefaultEEEEEvvEEEEvNT_6ParamsE --------------------------
	.section	.nv.info._ZN7cutlass13device_kernelINS_4gemm6kernel13GemmUniversalIN4cute5tupleIJiiiiEEENS1_10collective13CollectiveMmaINS1_34MainloopSm90TmaGmmaWarpSpecializedILi37ENS5_IJNS4_1CILi2EEENSA_ILi1EEESC_EEENS1_35KernelTmaWarpSpecializedCooperativeEEENS5_IJNSA_ILi128EEENSA_ILi64EEENSA_ILi32EEEEEEaNS5_IJlSC_lEEEaSK_NS4_8TiledMMAINS4_8MMA_AtomIJNS4_4SM904GMMA26MMA_64x64x32_S32S8S8_SS_TNEEEENS4_6LayoutISD_NS5_IJSC_NSA_ILi0EEESS_EEEEENS5_IJNS4_10UnderscoreESV_SV_EEEEENS4_13SM90_TMA_LOADENS4_14ComposedLayoutINS4_7SwizzleILi1ELi4ELi3EEENS4_18smem_ptr_flag_bitsILi8EEENSR_INS5_IJNSA_ILi8EEESI_EEENS5_IJSI_SC_EEEEEEEvNS4_8identityENS4_23SM90_TMA_LOAD_MULTICASTES18_vS19_EENS_8epilogue10collective6detail29Sm90TmaWarpSpecializedAdapterINS1D_15DefaultEpilogueIaSK_SK_NS1C_6thread17LinearCombinationIaLi1EiiLNS1H_9ScaleType4KindE0ELNS_15FloatRoundStyleE2EaEENS1_15EpilogueDefaultEEEEEvvEEEEvNT_6ParamsE,"",@"SHT_CUDA_INFO"
	.sectionflags	@""
	.align	4


	//----- nvinfo : EIATTR_CUDA_API_VERSION
	.align		4
        /*0000*/ 	.byte	0x04, 0x37
        /*0002*/ 	.short	(.L_21 - .L_20)
.L_20:
        /*0004*/ 	.word	0x00000082


	//----- nvinfo : EIATTR_KPARAM_INFO
	.align		4
.L_21:
        /*0008*/ 	.byte	0x04, 0x17
        /*000a*/ 	.short	(.L_23 - .L_22)
.L_22:
        /*000c*/ 	.word	0x00000000
        /*0010*/ 	.short	0x0000
        /*0012*/ 	.short	0x0070
        /*0014*/ 	.byte	0x00, 0xf0, 0x01, 0x10


	//----- nvinfo : EIATTR_SPARSE_MMA_MASK
	.align		4
.L_23:
        /*0018*/ 	.byte	0x03, 0x50
        /*001a*/ 	.short	0x0000


	//----- nvinfo : EIATTR_MAXREG_COUNT
	.align		4
        /*001c*/ 	.byte	0x03, 0x1b
        /*001e*/ 	.short	0x00a8


	//----- nvinfo : EIATTR_NUM_BARRIERS
	.align		4
        /*0020*/ 	.byte	0x02, 0x4c
        /*0022*/ 	.byte	0x01
	.zero		1


	//----- nvinfo : EIATTR_EXTERNS
	.align		4
        /*0024*/ 	.byte	0x04, 0x0f
        /*0026*/ 	.short	(.L_25 - .L_24)


	//   ....[0]....
	.align		4
.L_24:
        /*0028*/ 	.word	index@(__assertfail)


	//----- nvinfo : EIATTR_MERCURY_ISA_VERSION
	.align		4
.L_25:
        /*002c*/ 	.byte	0x03, 0x5f
        /*002e*/ 	.short	0x0101


	//----- nvinfo : EIATTR_INT_WARP_WIDE_INSTR_OFFSETS
	.align		4
        /*0030*/ 	.byte	0x04, 0x31
        /*0032*/ 	.short	(.L_27 - .L_26)


	//   ....[0]....
.L_26:
        /*0034*/ 	.word	0x000008d0


	//   ....[1]....
        /*0038*/ 	.word	0x00000900


	//   ....[2]....
        /*003c*/ 	.word	0x00000aa0


	//----- nvinfo : EIATTR_COOP_GROUP_MASK_REGIDS
	.align		4
.L_27:
        /*0040*/ 	.byte	0x04, 0x29
        /*0042*/ 	.short	(.L_29 - .L_28)


	//   ....[0]....
.L_28:
        /*0044*/ 	.word	0xffffffff


	//   ....[1]....
        /*0048*/ 	.word	0xffffffff


	//   ....[2]....
        /*004c*/ 	.word	0xffffffff


	//   ....[3]....
        /*0050*/ 	.word	0xffffffff


	//   ....[4]....
        /*0054*/ 	.word	0xffffffff


	//   ....[5]....
        /*0058*/ 	.word	0xffffffff


	//----- nvinfo : EIATTR_COOP_GROUP_INSTR_OFFSETS
	.align		4
.L_29:
        /*005c*/ 	.byte	0x04, 0x28
        /*005e*/ 	.short	(.L_31 - .L_30)


	//   ....[0]....
.L_30:
        /*0060*/ 	.word	0x00000060


	//   ....[1]....
        /*0064*/ 	.word	0x00000070


	//   ....[2]....
        /*0068*/ 	.word	0x00000130


	//   ....[3]....
        /*006c*/ 	.word	0x00000720


	//   ....[4]....
        /*0070*/ 	.word	0x00000c50


	//   ....[5]....
        /*0074*/ 	.word	0x00001890


	//----- nvinfo : EIATTR_REG_RECONFIG
	.align		4
.L_31:
        /*0078*/ 	.byte	0x01, 0x54
	.zero		2


	//----- nvinfo : EIATTR_SYSCALL_OFFSETS
	.align		4
        /*007c*/ 	.byte	0x04, 0x46
        /*007e*/ 	.short	(.L_33 - .L_32)


	//   ....[0]....
.L_32:
        /*0080*/ 	.word	0x00001a80


	//----- nvinfo : EIATTR_MBARRIER_INSTR_OFFSETS
	.align		4
.L_33:
        /*0084*/ 	.byte	0x04, 0x39
        /*0086*/ 	.short	(.L_35 - .L_34)


	//   ....[0]....
.L_34:
        /*0088*/ 	.word	0x00000250
        /*008c*/ 	.word	0x000000ff
        /*0090*/ 	.word	0x00000000
        /*0094*/ 	.short	0x0100
        /*0096*/ 	.byte	0x08
	.zero		1


	//   ....[1]....
        /*0098*/ 	.word	0x00000260
        /*009c*/ 	.word	0x000000ff
        /*00a0*/ 	.word	0x00000128
        /*00a4*/ 	.short	0x0100
        /*00a6*/ 	.byte	0x08
	.zero		1


	//   ....[2]....
        /*00a8*/ 	.word	0x00000270
        /*00ac*/ 	.word	0x000000ff
        /*00b0*/ 	.word	0x00000008
        /*00b4*/ 	.short	0x0100
        /*00b6*/ 	.byte	0x08
	.zero		1


	//   ....[3]....
        /*00b8*/ 	.word	0x00000280
        /*00bc*/ 	.word	0x000000ff
        /*00c0*/ 	.word	0x00000130
        /*00c4*/ 	.short	0x0100
        /*00c6*/ 	.byte	0x08
	.zero		1


	//   ....[4]....
        /*00c8*/ 	.word	0x00000290
        /*00cc*/ 	.word	0x000000ff
        /*00d0*/ 	.word	0x00000010
        /*00d4*/ 	.short	0x0100
        /*00d6*/ 	.byte	0x08
	.zero		1


	//   ....[5]....
        /*00d8*/ 	.word	0x000002a0
        /*00dc*/ 	.word	0x000000ff
        /*00e0*/ 	.word	0x00000138
        /*00e4*/ 	.short	0x0100
        /*00e6*/ 	.byte	0x08
	.zero		1


	//   ....[6]....
        /*00e8*/ 	.word	0x000002b0
        /*00ec*/ 	.word	0x000000ff
        /*00f0*/ 	.word	0x00000018
        /*00f4*/ 	.short	0x0100
        /*00f6*/ 	.byte	0x08
	.zero		1


	//   ....[7]....
        /*00f8*/ 	.word	0x000002c0
        /*00fc*/ 	.word	0x000000ff
        /*0100*/ 	.word	0x00000140
        /*0104*/ 	.short	0x0100
        /*0106*/ 	.byte	0x08
	.zero		1


	//   ....[8]....
        /*0108*/ 	.word	0x000002d0
        /*010c*/ 	.word	0x000000ff
        /*0110*/ 	.word	0x00000020
        /*0114*/ 	.short	0x0100
        /*0116*/ 	.byte	0x08
	.zero		1


	//   ....[9]....
        /*0118*/ 	.word	0x000002e0
        /*011c*/ 	.word	0x000000ff
        /*0120*/ 	.word	0x00000148
        /*0124*/ 	.short	0x0100
        /*0126*/ 	.byte	0x08
	.zero		1


	//   ....[10]....
        /*0128*/ 	.word	0x000002f0
        /*012c*/ 	.word	0x000000ff
        /*0130*/ 	.word	0x00000028
        /*0134*/ 	.short	0x0100
        /*0136*/ 	.byte	0x08
	.zero		1


	//   ....[11]....
        /*0138*/ 	.word	0x00000300
        /*013c*/ 	.word	0x000000ff
        /*0140*/ 	.word	0x00000150
        /*0144*/ 	.short	0x0100
        /*0146*/ 	.byte	0x08
	.zero		1


	//   ....[12]....
        /*0148*/ 	.word	0x00000310
        /*014c*/ 	.word	0x000000ff
        /*0150*/ 	.word	0x00000030
        /*0154*/ 	.short	0x0100
        /*0156*/ 	.byte	0x08
	.zero		1


	//   ....[13]....
        /*0158*/ 	.word	0x00000320
        /*015c*/ 	.word	0x000000ff
        /*0160*/ 	.word	0x00000158
        /*0164*/ 	.short	0x0100
        /*0166*/ 	.byte	0x08
	.zero		1


	//   ....[14]....
        /*0168*/ 	.word	0x00000330
        /*016c*/ 	.word	0x000000ff
        /*0170*/ 	.word	0x00000038
        /*0174*/ 	.short	0x0100
        /*0176*/ 	.byte	0x08
	.zero		1


	//   ....[15]....
        /*0178*/ 	.word	0x00000340
        /*017c*/ 	.word	0x000000ff
        /*0180*/ 	.word	0x00000160
        /*0184*/ 	.short	0x0100
        /*0186*/ 	.byte	0x08
	.zero		1


	//   ....[16]....
        /*0188*/ 	.word	0x00000350
        /*018c*/ 	.word	0x000000ff
        /*0190*/ 	.word	0x00000040
        /*0194*/ 	.short	0x0100
        /*0196*/ 	.byte	0x08
	.zero		1


	//   ....[17]....
        /*0198*/ 	.word	0x00000360
        /*019c*/ 	.word	0x000000ff
        /*01a0*/ 	.word	0x00000168
        /*01a4*/ 	.short	0x0100
        /*01a6*/ 	.byte	0x08
	.zero		1


	//   ....[18]....
        /*01a8*/ 	.word	0x00000370
        /*01ac*/ 	.word	0x000000ff
        /*01b0*/ 	.word	0x00000048
        /*01b4*/ 	.short	0x0100
        /*01b6*/ 	.byte	0x08
	.zero		1


	//   ....[19]....
        /*01b8*/ 	.word	0x00000380
        /*01bc*/ 	.word	0x000000ff
        /*01c0*/ 	.word	0x00000170
        /*01c4*/ 	.short	0x0100
        /*01c6*/ 	.byte	0x08
	.zero		1


	//   ....[20]....
        /*01c8*/ 	.word	0x00000390
        /*01cc*/ 	.word	0x000000ff
        /*01d0*/ 	.word	0x00000050
        /*01d4*/ 	.short	0x0100
        /*01d6*/ 	.byte	0x08
	.zero		1


	//   ....[21]....
        /*01d8*/ 	.word	0x000003a0
        /*01dc*/ 	.word	0x000000ff
        /*01e0*/ 	.word	0x00000178
        /*01e4*/ 	.short	0x0100
        /*01e6*/ 	.byte	0x08
	.zero		1


	//   ....[22]....
        /*01e8*/ 	.word	0x000003b0
        /*01ec*/ 	.word	0x000000ff
        /*01f0*/ 	.word	0x00000058
        /*01f4*/ 	.short	0x0100
        /*01f6*/ 	.byte	0x08
	.zero		1


	//   ....[23]....
        /*01f8*/ 	.word	0x000003c0
        /*01fc*/ 	.word	0x000000ff
        /*0200*/ 	.word	0x00000180
        /*0204*/ 	.short	0x0100
        /*0206*/ 	.byte	0x08
	.zero		1


	//   ....[24]....
        /*0208*/ 	.word	0x000003d0
        /*020c*/ 	.word	0x000000ff
        /*0210*/ 	.word	0x00000060
        /*0214*/ 	.short	0x0100
        /*0216*/ 	.byte	0x08
	.zero		1


	//   ....[25]....
        /*0218*/ 	.word	0x000003e0
        /*021c*/ 	.word	0x000000ff
        /*0220*/ 	.word	0x00000188
        /*0224*/ 	.short	0x0100
        /*0226*/ 	.byte	0x08
	.zero		1


	//   ....[26]....
        /*0228*/ 	.word	0x000003f0
        /*022c*/ 	.word	0x000000ff
        /*0230*/ 	.word	0x00000068
        /*0234*/ 	.short	0x0100
        /*0236*/ 	.byte	0x08
	.zero		1


	//   ....[27]....
        /*0238*/ 	.word	0x00000400
        /*023c*/ 	.word	0x000000ff
        /*0240*/ 	.word	0x00000190
        /*0244*/ 	.short	0x0100
        /*0246*/ 	.byte	0x08
	.zero		1


	//   ....[28]....
        /*0248*/ 	.word	0x00000410
        /*024c*/ 	.word	0x000000ff
        /*0250*/ 	.word	0x00000070
        /*0254*/ 	.short	0x0100
        /*0256*/ 	.byte	0x08
	.zero		1


	//   ....[29]....
        /*0258*/ 	.word	0x00000420
        /*025c*/ 	.word	0x000000ff
        /*0260*/ 	.word	0x00000198
        /*0264*/ 	.short	0x0100
        /*0266*/ 	.byte	0x08
	.zero		1


	//   ....[30]....
        /*0268*/ 	.word	0x00000430
        /*026c*/ 	.word	0x000000ff
        /*0270*/ 	.word	0x00000078
        /*0274*/ 	.short	0x0100
        /*0276*/ 	.byte	0x08
	.zero		1


	//   ....[31]....
        /*0278*/ 	.word	0x00000440
        /*027c*/ 	.word	0x000000ff
        /*0280*/ 	.word	0x000001a0
        /*0284*/ 	.short	0x0100
        /*0286*/ 	.byte	0x08
	.zero		1


	//   ....[32]....
        /*0288*/ 	.word	0x00000450
        /*028c*/ 	.word	0x000000ff
        /*0290*/ 	.word	0x00000080
        /*0294*/ 	.short	0x0100
        /*0296*/ 	.byte	0x08
	.zero		1


	//   ....[33]....
        /*0298*/ 	.word	0x00000460
        /*029c*/ 	.word	0x000000ff
        /*02a0*/ 	.word	0x000001a8
        /*02a4*/ 	.short	0x0100
        /*02a6*/ 	.byte	0x08
	.zero		1


	//   ....[34]....
        /*02a8*/ 	.word	0x00000470
        /*02ac*/ 	.word	0x000000ff
        /*02b0*/ 	.word	0x00000088
        /*02b4*/ 	.short	0x0100
        /*02b6*/ 	.byte	0x08
	.zero		1


	//   ....[35]....
        /*02b8*/ 	.word	0x00000480
        /*02bc*/ 	.word	0x000000ff
        /*02c0*/ 	.word	0x000001b0
        /*02c4*/ 	.short	0x0100
        /*02c6*/ 	.byte	0x08
	.zero		1


	//   ....[36]....
        /*02c8*/ 	.word	0x00000490
        /*02cc*/ 	.word	0x000000ff
        /*02d0*/ 	.word	0x00000090
        /*02d4*/ 	.short	0x0100
        /*02d6*/ 	.byte	0x08
	.zero		1


	//   ....[37]....
        /*02d8*/ 	.word	0x000004a0
        /*02dc*/ 	.word	0x000000ff
        /*02e0*/ 	.word	0x000001b8
        /*02e4*/ 	.short	0x0100
        /*02e6*/ 	.byte	0x08
	.zero		1


	//   ....[38]....
        /*02e8*/ 	.word	0x000004b0
        /*02ec*/ 	.word	0x000000ff
        /*02f0*/ 	.word	0x00000098
        /*02f4*/ 	.short	0x0100
        /*02f6*/ 	.byte	0x08
	.zero		1


	//   ....[39]....
        /*02f8*/ 	.word	0x000004c0
        /*02fc*/ 	.word	0x000000ff
        /*0300*/ 	.word	0x000001c0
        /*0304*/ 	.short	0x0100
        /*0306*/ 	.byte	0x08
	.zero		1


	//   ....[40]....
        /*0308*/ 	.word	0x000004d0
        /*030c*/ 	.word	0x000000ff
        /*0310*/ 	.word	0x000000a0
        /*0314*/ 	.short	0x0100
        /*0316*/ 	.byte	0x08
	.zero		1


	//   ....[41]....
        /*0318*/ 	.word	0x000004e0
        /*031c*/ 	.word	0x000000ff
        /*0320*/ 	.word	0x000001c8
        /*0324*/ 	.short	0x0100
        /*0326*/ 	.byte	0x08
	.zero		1


	//   ....[42]....
        /*0328*/ 	.word	0x000004f0
        /*032c*/ 	.word	0x000000ff
        /*0330*/ 	.word	0x000000a8
        /*0334*/ 	.short	0x0100
        /*0336*/ 	.byte	0x08
	.zero		1


	//   ....[43]....
        /*0338*/ 	.word	0x00000500
        /*033c*/ 	.word	0x000000ff
        /*0340*/ 	.word	0x000001d0
        /*0344*/ 	.short	0x0100
        /*0346*/ 	.byte	0x08
	.zero		1


	//   ....[44]....
        /*0348*/ 	.word	0x00000510
        /*034c*/ 	.word	0x000000ff
        /*0350*/ 	.word	0x000000b0
        /*0354*/ 	.short	0x0100
        /*0356*/ 	.byte	0x08
	.zero		1


	//   ....[45]....
        /*0358*/ 	.word	0x00000520
        /*035c*/ 	.word	0x000000ff
        /*0360*/ 	.word	0x000001d8
        /*0364*/ 	.short	0x0100
        /*0366*/ 	.byte	0x08
	.zero		1


	//   ....[46]....
        /*0368*/ 	.word	0x00000530
        /*036c*/ 	.word	0x000000ff
        /*0370*/ 	.word	0x000000b8
        /*0374*/ 	.short	0x0100
        /*0376*/ 	.byte	0x08
	.zero		1


	//   ....[47]....
        /*0378*/ 	.word	0x00000540
        /*037c*/ 	.word	0x000000ff
        /*0380*/ 	.word	0x000001e0
        /*0384*/ 	.short	0x0100
        /*0386*/ 	.byte	0x08
	.zero		1


	//   ....[48]....
        /*0388*/ 	.word	0x00000550
        /*038c*/ 	.word	0x000000ff
        /*0390*/ 	.word	0x000000c0
        /*0394*/ 	.short	0x0100
        /*0396*/ 	.byte	0x08
	.zero		1


	//   ....[49]....
        /*0398*/ 	.word	0x00000560
        /*039c*/ 	.word	0x000000ff
        /*03a0*/ 	.word	0x000001e8
        /*03a4*/ 	.short	0x0100
        /*03a6*/ 	.byte	0x08
	.zero		1


	//   ....[50]....
        /*03a8*/ 	.word	0x00000570
        /*03ac*/ 	.word	0x000000ff
        /*03b0*/ 	.word	0x000000c8
        /*03b4*/ 	.short	0x0100
        /*03b6*/ 	.byte	0x08
	.zero		1


	//   ....[51]....
        /*03b8*/ 	.word	0x00000580
        /*03bc*/ 	.word	0x000000ff
        /*03c0*/ 	.word	0x000001f0
        /*03c4*/ 	.short	0x0100
        /*03c6*/ 	.byte	0x08
	.zero		1


	//   ....[52]....
        /*03c8*/ 	.word	0x00000590
        /*03cc*/ 	.word	0x000000ff
        /*03d0*/ 	.word	0x000000d0
        /*03d4*/ 	.short	0x0100
        /*03d6*/ 	.byte	0x08
	.zero		1


	//   ....[53]....
        /*03d8*/ 	.word	0x000005a0
        /*03dc*/ 	.word	0x000000ff
        /*03e0*/ 	.word	0x000001f8
        /*03e4*/ 	.short	0x0100
        /*03e6*/ 	.byte	0x08
	.zero		1


	//   ....[54]....
        /*03e8*/ 	.word	0x000005b0
        /*03ec*/ 	.word	0x000000ff
        /*03f0*/ 	.word	0x000000d8
        /*03f4*/ 	.short	0x0100
        /*03f6*/ 	.byte	0x08
	.zero		1


	//   ....[55]....
        /*03f8*/ 	.word	0x000005c0
        /*03fc*/ 	.word	0x000000ff
        /*0400*/ 	.word	0x00000200
        /*0404*/ 	.short	0x0100
        /*0406*/ 	.byte	0x08
	.zero		1


	//   ....[56]....
        /*0408*/ 	.word	0x000005d0
        /*040c*/ 	.word	0x000000ff
        /*0410*/ 	.word	0x000000e0
        /*0414*/ 	.short	0x0100
        /*0416*/ 	.byte	0x08
	.zero		1


	//   ....[57]....
        /*0418*/ 	.word	0x000005e0
        /*041c*/ 	.word	0x000000ff
        /*0420*/ 	.word	0x00000208
        /*0424*/ 	.short	0x0100
        /*0426*/ 	.byte	0x08
	.zero		1


	//   ....[58]....
        /*0428*/ 	.word	0x000005f0
        /*042c*/ 	.word	0x000000ff
        /*0430*/ 	.word	0x000000e8
        /*0434*/ 	.short	0x0100
        /*0436*/ 	.byte	0x08
	.zero		1


	//   ....[59]....
        /*0438*/ 	.word	0x00000600
        /*043c*/ 	.word	0x000000ff
        /*0440*/ 	.word	0x00000210
        /*0444*/ 	.short	0x0100
        /*0446*/ 	.byte	0x08
	.zero		1


	//   ....[60]....
        /*0448*/ 	.word	0x00000610
        /*044c*/ 	.word	0x000000ff
        /*0450*/ 	.word	0x000000f0
        /*0454*/ 	.short	0x0100
        /*0456*/ 	.byte	0x08
	.zero		1


	//   ....[61]....
        /*0458*/ 	.word	0x00000620
        /*045c*/ 	.word	0x000000ff
        /*0460*/ 	.word	0x00000218
        /*0464*/ 	.short	0x0100
        /*0466*/ 	.byte	0x08
	.zero		1


	//   ....[62]....
        /*0468*/ 	.word	0x00000630
        /*046c*/ 	.word	0x000000ff
        /*0470*/ 	.word	0x000000f8
        /*0474*/ 	.short	0x0100
        /*0476*/ 	.byte	0x08
	.zero		1


	//   ....[63]....
        /*0478*/ 	.word	0x00000640
        /*047c*/ 	.word	0x000000ff
        /*0480*/ 	.word	0x00000220
        /*0484*/ 	.short	0x0100
        /*0486*/ 	.byte	0x08
	.zero		1


	//   ....[64]....
        /*0488*/ 	.word	0x00000650
        /*048c*/ 	.word	0x000000ff
        /*0490*/ 	.word	0x00000100
        /*0494*/ 	.short	0x0100
        /*0496*/ 	.byte	0x08
	.zero		1


	//   ....[65]....
        /*0498*/ 	.word	0x00000660
        /*049c*/ 	.word	0x000000ff
        /*04a0*/ 	.word	0x00000228
        /*04a4*/ 	.short	0x0100
        /*04a6*/ 	.byte	0x08
	.zero		1


	//   ....[66]....
        /*04a8*/ 	.word	0x00000670
        /*04ac*/ 	.word	0x000000ff
        /*04b0*/ 	.word	0x00000108
        /*04b4*/ 	.short	0x0100
        /*04b6*/ 	.byte	0x08
	.zero		1


	//   ....[67]....
        /*04b8*/ 	.word	0x00000680
        /*04bc*/ 	.word	0x000000ff
        /*04c0*/ 	.word	0x00000230
        /*04c4*/ 	.short	0x0100
        /*04c6*/ 	.byte	0x08
	.zero		1


	//   ....[68]....
        /*04c8*/ 	.word	0x00000690
        /*04cc*/ 	.word	0x000000ff
        /*04d0*/ 	.word	0x00000110
        /*04d4*/ 	.short	0x0100
        /*04d6*/ 	.byte	0x08
	.zero		1


	//   ....[69]....
        /*04d8*/ 	.word	0x000006a0
        /*04dc*/ 	.word	0x000000ff
        /*04e0*/ 	.word	0x00000238
        /*04e4*/ 	.short	0x0100
        /*04e6*/ 	.byte	0x08
	.zero		1


	//   ....[70]....
        /*04e8*/ 	.word	0x000006b0
        /*04ec*/ 	.word	0x000000ff
        /*04f0*/ 	.word	0x00000118
        /*04f4*/ 	.short	0x0100
        /*04f6*/ 	.byte	0x08
	.zero		1


	//   ....[71]....
        /*04f8*/ 	.word	0x000006c0
        /*04fc*/ 	.word	0x000000ff
        /*0500*/ 	.word	0x00000240
        /*0504*/ 	.short	0x0100
        /*0506*/ 	.byte	0x08
	.zero		1


	//   ....[72]....
        /*0508*/ 	.word	0x000006d0
        /*050c*/ 	.word	0x000000ff
        /*0510*/ 	.word	0x00000120
        /*0514*/ 	.short	0x0100
        /*0516*/ 	.byte	0x08
	.zero		1


	//   ....[73]....
        /*0518*/ 	.word	0x000006e0
        /*051c*/ 	.word	0x000000ff
        /*0520*/ 	.word	0x00000248
        /*0524*/ 	.short	0x0100
        /*0526*/ 	.byte	0x08
	.zero		1


	//   ....[74]....
        /*0528*/ 	.word	0x00000b30
        /*052c*/ 	.word	0x000000ff
        /*0530*/ 	.word	0x00000260
        /*0534*/ 	.short	0x0100
        /*0536*/ 	.byte	0x06
	.zero		1


	//   ....[75]....
        /*0538*/ 	.word	0x00000bd0
        /*053c*/ 	.word	0x000000ff
        /*0540*/ 	.word	0x00000268
        /*0544*/ 	.short	0x0100
        /*0546*/ 	.byte	0x06
	.zero		1


	//   ....[76]....
        /*0548*/ 	.word	0x00001b50
        /*054c*/ 	.word	0x00000003
        /*0550*/ 	.word	0x00000000
        /*0554*/ 	.short	0x010a
        /*0556*/ 	.byte	0x3f
	.zero		1


	//   ....[77]....
        /*0558*/ 	.word	0x00001bb0
        /*055c*/ 	.word	0x00000003
        /*0560*/ 	.word	0x00000000
        /*0564*/ 	.short	0x010a
        /*0566*/ 	.byte	0x3f
	.zero		1


	//   ....[78]....
        /*0568*/ 	.word	0x00001dc0
        /*056c*/ 	.word	0x00000005
        /*0570*/ 	.word	0x00000000
        /*0574*/ 	.short	0x010a
        /*0576*/ 	.byte	0x3f
	.zero		1


	//   ....[79]....
        /*0578*/ 	.word	0x00001e00
        /*057c*/ 	.word	0x00000005
        /*0580*/ 	.word	0x00000000
        /*0584*/ 	.short	0x010a
        /*0586*/ 	.byte	0x3f
	.zero		1


	//   ....[80]....
        /*0588*/ 	.word	0x00001ef0
        /*058c*/ 	.word	0x00000004
        /*0590*/ 	.word	0x00000000
        /*0594*/ 	.short	0x0101
        /*0596*/ 	.byte	0x3f
	.zero		1


	//   ....[81]....
        /*0598*/ 	.word	0x00002110
        /*059c*/ 	.word	0x00000000
        /*05a0*/ 	.word	0x00000000
        /*05a4*/ 	.short	0x0101
        /*05a6*/ 	.byte	0x3f
	.zero		1


	//   ....[82]....
        /*05a8*/ 	.word	0x00004e30
        /*05ac*/ 	.word	0x00000017
        /*05b0*/ 	.word	0x00000128
        /*05b4*/ 	.short	0x010a
        /*05b6*/ 	.byte	0x3f
	.zero		1


	//   ....[83]....
        /*05b8*/ 	.word	0x00005220
        /*05bc*/ 	.word	0x00000006
        /*05c0*/ 	.word	0x00000268
        /*05c4*/ 	.short	0x0101
        /*05c6*/ 	.byte	0x3f
	.zero		1


	//   ....[84]....
        /*05c8*/ 	.word	0x00005920
        /*05cc*/ 	.word	0x00000007
        /*05d0*/ 	.word	0x00000000
        /*05d4*/ 	.short	0x010a
        /*05d6*/ 	.byte	0x3f
	.zero		1


	//   ....[85]....
        /*05d8*/ 	.word	0x000059a0
        /*05dc*/ 	.word	0x00000006
        /*05e0*/ 	.word	0x00000000
        /*05e4*/ 	.short	0x010a
        /*05e6*/ 	.byte	0x3f
	.zero		1


	//   ....[86]....
        /*05e8*/ 	.word	0x00005a30
        /*05ec*/ 	.word	0x00000007
        /*05f0*/ 	.word	0x00000000
        /*05f4*/ 	.short	0x010a
        /*05f6*/ 	.byte	0x3f
	.zero		1


	//   ....[87]....
        /*05f8*/ 	.word	0x00005ac0
        /*05fc*/ 	.word	0x00000006
        /*0600*/ 	.word	0x00000000
        /*0604*/ 	.short	0x010a
        /*0606*/ 	.byte	0x3f
	.zero		1


	//   ....[88]....
        /*0608*/ 	.word	0x00005b50
        /*060c*/ 	.word	0x00000007
        /*0610*/ 	.word	0x00000000
        /*0614*/ 	.short	0x010a
        /*0616*/ 	.byte	0x3f
	.zero		1


	//   ....[89]....
        /*0618*/ 	.word	0x00005be0
        /*061c*/ 	.word	0x00000006
        /*0620*/ 	.word	0x00000000
        /*0624*/ 	.short	0x010a
        /*0626*/ 	.byte	0x3f
	.zero		1


	//   ....[90]....
        /*0628*/ 	.word	0x00005c70
        /*062c*/ 	.word	0x00000007
        /*0630*/ 	.word	0x00000000
        /*0634*/ 	.short	0x010a
        /*0636*/ 	.byte	0x3f
	.zero		1


	//   ....[91]....
        /*0638*/ 	.word	0x00005d00
        /*063c*/ 	.word	0x00000006
        /*0640*/ 	.word	0x00000000
        /*0644*/ 	.short	0x010a
        /*0646*/ 	.byte	0x3f
	.zero		1


	//   ....[92]....
        /*0648*/ 	.word	0x00005d90
        /*064c*/ 	.word	0x00000007
        /*0650*/ 	.word	0x00000000
        /*0654*/ 	.short	0x010a
        /*0656*/ 	.byte	0x3f
	.zero		1


	//   ....[93]....
        /*0658*/ 	.word	0x00005e20
        /*065c*/ 	.word	0x00000006
        /*0660*/ 	.word	0x00000000
        /*0664*/ 	.short	0x010a
        /*0666*/ 	.byte	0x3f
	.zero		1


	//   ....[94]....
        /*0668*/ 	.word	0x00005eb0
        /*066c*/ 	.word	0x00000007
        /*0670*/ 	.word	0x00000000
        /*0674*/ 	.short	0x010a
        /*0676*/ 	.byte	0x3f
	.zero		1


	//   ....[95]....
        /*0678*/ 	.word	0x00005f40
        /*067c*/ 	.word	0x00000006
        /*0680*/ 	.word	0x00000000
        /*0684*/ 	.short	0x010a
        /*0686*/ 	.byte	0x3f
	.zero		1


	//   ....[96]....
        /*0688*/ 	.word	0x00005fd0
        /*068c*/ 	.word	0x00000007
        /*0690*/ 	.word	0x00000000
        /*0694*/ 	.short	0x010a
        /*0696*/ 	.byte	0x3f
	.zero		1


	//   ....[97]....
        /*0698*/ 	.word	0x00006060
        /*069c*/ 	.word	0x00000006
        /*06a0*/ 	.word	0x00000000
        /*06a4*/ 	.short	0x010a
        /*06a6*/ 	.byte	0x3f
	.zero		1


	//   ....[98]....
        /*06a8*/ 	.word	0x000060f0
        /*06ac*/ 	.word	0x00000007
        /*06b0*/ 	.word	0x00000000
        /*06b4*/ 	.short	0x010a
        /*06b6*/ 	.byte	0x3f
	.zero		1


	//   ....[99]....
        /*06b8*/ 	.word	0x00006180
        /*06bc*/ 	.word	0x00000006
        /*06c0*/ 	.word	0x00000000
        /*06c4*/ 	.short	0x010a
        /*06c6*/ 	.byte	0x3f
	.zero		1


	//   ....[100]....
        /*06c8*/ 	.word	0x00006210
        /*06cc*/ 	.word	0x00000007
        /*06d0*/ 	.word	0x00000000
        /*06d4*/ 	.short	0x010a
        /*06d6*/ 	.byte	0x3f
	.zero		1


	//   ....[101]....
        /*06d8*/ 	.word	0x000062a0
        /*06dc*/ 	.word	0x00000006
        /*06e0*/ 	.word	0x00000000
        /*06e4*/ 	.short	0x010a
        /*06e6*/ 	.byte	0x3f
	.zero		1


	//   ....[102]....
        /*06e8*/ 	.word	0x00006330
        /*06ec*/ 	.word	0x00000007
        /*06f0*/ 	.word	0x00000000
        /*06f4*/ 	.short	0x010a
        /*06f6*/ 	.byte	0x3f
	.zero		1


	//   ....[103]....
        /*06f8*/ 	.word	0x000063c0
        /*06fc*/ 	.word	0x00000006
        /*0700*/ 	.word	0x00000000
        /*0704*/ 	.short	0x010a
        /*0706*/ 	.byte	0x3f
	.zero		1


	//   ....[104]....
        /*0708*/ 	.word	0x00006450
        /*070c*/ 	.word	0x00000007
        /*0710*/ 	.word	0x00000000
        /*0714*/ 	.short	0x010a
        /*0716*/ 	.byte	0x3f
	.zero		1


	//   ....[105]....
        /*0718*/ 	.word	0x000064e0
        /*071c*/ 	.word	0x00000006
        /*0720*/ 	.word	0x00000000
        /*0724*/ 	.short	0x010a
        /*0726*/ 	.byte	0x3f
	.zero		1


	//   ....[106]....
        /*0728*/ 	.word	0x00006570
        /*072c*/ 	.word	0x00000007
        /*0730*/ 	.word	0x00000000
        /*0734*/ 	.short	0x010a
        /*0736*/ 	.byte	0x3f
	.zero		1


	//   ....[107]....
        /*0738*/ 	.word	0x00006600
        /*073c*/ 	.word	0x00000006
        /*0740*/ 	.word	0x00000000
        /*0744*/ 	.short	0x010a
        /*0746*/ 	.byte	0x3f
	.zero		1


	//   ....[108]....
        /*0748*/ 	.word	0x00006690
        /*074c*/ 	.word	0x00000007
        /*0750*/ 	.word	0x00000000
        /*0754*/ 	.short	0x010a
        /*0756*/ 	.byte	0x3f
	.zero		1


	//   ....[109]....
        /*0758*/ 	.word	0x00006720
        /*075c*/ 	.word	0x00000006
        /*0760*/ 	.word	0x00000000
        /*0764*/ 	.short	0x010a
        /*0766*/ 	.byte	0x3f
	.zero		1


	//   ....[110]....
        /*0768*/ 	.word	0x000067b0
        /*076c*/ 	.word	0x00000007
        /*0770*/ 	.word	0x00000000
        /*0774*/ 	.short	0x010a
        /*0776*/ 	.byte	0x3f
	.zero		1


	//   ....[111]....
        /*0778*/ 	.word	0x00006840
        /*077c*/ 	.word	0x00000006
        /*0780*/ 	.word	0x00000000
        /*0784*/ 	.short	0x010a
        /*0786*/ 	.byte	0x3f
	.zero		1


	//   ....[112]....
        /*0788*/ 	.word	0x000068d0
        /*078c*/ 	.word	0x00000007
        /*0790*/ 	.word	0x00000000
        /*0794*/ 	.short	0x010a
        /*0796*/ 	.byte	0x3f
	.zero		1


	//   ....[113]....
        /*0798*/ 	.word	0x00006960
        /*079c*/ 	.word	0x00000006
        /*07a0*/ 	.word	0x00000000
        /*07a4*/ 	.short	0x010a
        /*07a6*/ 	.byte	0x3f
	.zero		1


	//   ....[114]....
        /*07a8*/ 	.word	0x000069f0
        /*07ac*/ 	.word	0x00000007
        /*07b0*/ 	.word	0x00000000
        /*07b4*/ 	.short	0x010a
        /*07b6*/ 	.byte	0x3f
	.zero		1


	//   ....[115]....
        /*07b8*/ 	.word	0x00006a80
        /*07bc*/ 	.word	0x00000006
        /*07c0*/ 	.word	0x00000000
        /*07c4*/ 	.short	0x010a
        /*07c6*/ 	.byte	0x3f
	.zero		1


	//   ....[116]....
        /*07c8*/ 	.word	0x00006b10
        /*07cc*/ 	.word	0x00000007
        /*07d0*/ 	.word	0x00000000
        /*07d4*/ 	.short	0x010a
        /*07d6*/ 	.byte	0x3f
	.zero		1


	//   ....[117]....
        /*07d8*/ 	.word	0x00006ba0
        /*07dc*/ 	.word	0x00000006
        /*07e0*/ 	.word	0x00000000
        /*07e4*/ 	.short	0x010a
        /*07e6*/ 	.byte	0x3f
	.zero		1


	//   ....[118]....
        /*07e8*/ 	.word	0x00006c30
        /*07ec*/ 	.word	0x00000007
        /*07f0*/ 	.word	0x00000000
        /*07f4*/ 	.short	0x010a
        /*07f6*/ 	.byte	0x3f
	.zero		1


	//   ....[119]....
        /*07f8*/ 	.word	0x00006cc0
        /*07fc*/ 	.word	0x00000006
        /*0800*/ 	.word	0x00000000
        /*0804*/ 	.short	0x010a
        /*0806*/ 	.byte	0x3f
	.zero		1


	//   ....[120]....
        /*0808*/ 	.word	0x00006d50
        /*080c*/ 	.word	0x00000005
        /*0810*/ 	.word	0x00000000
        /*0814*/ 	.short	0x010a
        /*0816*/ 	.byte	0x3f
	.zero		1


	//   ....[121]....
        /*0818*/ 	.word	0x00006db0
        /*081c*/ 	.word	0x00000003
        /*0820*/ 	.word	0x00000000
        /*0824*/ 	.short	0x010a
        /*0826*/ 	.byte	0x3f
	.zero		1


	//   ....[122]....
        /*0828*/ 	.word	0x00006e00
        /*082c*/ 	.word	0x00000005
        /*0830*/ 	.word	0x00000000
        /*0834*/ 	.short	0x010a
        /*0836*/ 	.byte	0x3f
	.zero		1


	//   ....[123]....
        /*0838*/ 	.word	0x00006ed0
        /*083c*/ 	.word	0x00000017
        /*0840*/ 	.word	0x00000128
        /*0844*/ 	.short	0x010a
        /*0846*/ 	.byte	0x3f
	.zero		1


	//   ....[124]....
        /*0848*/ 	.word	0x00006fa0
        /*084c*/ 	.word	0x00000007
        /*0850*/ 	.word	0x00000000
        /*0854*/ 	.short	0x010a
        /*0856*/ 	.byte	0x3f
	.zero		1


	//   ....[125]....
        /*0858*/ 	.word	0x00006ff0
        /*085c*/ 	.word	0x00000006
        /*0860*/ 	.word	0x00000000
        /*0864*/ 	.short	0x010a
        /*0866*/ 	.byte	0x3f
	.zero		1


	//   ....[126]....
        /*0868*/ 	.word	0x00007040
        /*086c*/ 	.word	0x00000007
        /*0870*/ 	.word	0x00000000
        /*0874*/ 	.short	0x010a
        /*0876*/ 	.byte	0x3f
	.zero		1


	//   ....[127]....
        /*0878*/ 	.word	0x00007090
        /*087c*/ 	.word	0x00000006
        /*0880*/ 	.word	0x00000000
        /*0884*/ 	.short	0x010a
        /*0886*/ 	.byte	0x3f
	.zero		1


	//   ....[128]....
        /*0888*/ 	.word	0x000070e0
        /*088c*/ 	.word	0x00000007
        /*0890*/ 	.word	0x00000000
        /*0894*/ 	.short	0x010a
        /*0896*/ 	.byte	0x3f
	.zero		1


	//   ....[129]....
        /*0898*/ 	.word	0x00007130
        /*089c*/ 	.word	0x00000006
        /*08a0*/ 	.word	0x00000000
        /*08a4*/ 	.short	0x010a
        /*08a6*/ 	.byte	0x3f
	.zero		1


	//   ....[130]....
        /*08a8*/ 	.word	0x00007180
        /*08ac*/ 	.word	0x00000007
        /*08b0*/ 	.word	0x00000000
        /*08b4*/ 	.short	0x010a
        /*08b6*/ 	.byte	0x3f
	.zero		1


	//   ....[131]....
        /*08b8*/ 	.word	0x000071d0
        /*08bc*/ 	.word	0x00000006
        /*08c0*/ 	.word	0x00000000
        /*08c4*/ 	.short	0x010a
        /*08c6*/ 	.byte	0x3f
	.zero		1


	//   ....[132]....
        /*08c8*/ 	.word	0x00007220
        /*08cc*/ 	.word	0x00000007
        /*08d0*/ 	.word	0x00000000
        /*08d4*/ 	.short	0x010a
        /*08d6*/ 	.byte	0x3f
	.zero		1


	//   ....[133]....
        /*08d8*/ 	.word	0x00007270
        /*08dc*/ 	.word	0x00000006
        /*08e0*/ 	.word	0x00000000
        /*08e4*/ 	.short	0x010a
        /*08e6*/ 	.byte	0x3f
	.zero		1


	//   ....[134]....
        /*08e8*/ 	.word	0x000072c0
        /*08ec*/ 	.word	0x00000007
        /*08f0*/ 	.word	0x00000000
        /*08f4*/ 	.short	0x010a
        /*08f6*/ 	.byte	0x3f
	.zero		1


	//   ....[135]....
        /*08f8*/ 	.word	0x00007310
        /*08fc*/ 	.word	0x00000006
        /*0900*/ 	.word	0x00000000
        /*0904*/ 	.short	0x010a
        /*0906*/ 	.byte	0x3f
	.zero		1


	//   ....[136]....
        /*0908*/ 	.word	0x00007360
        /*090c*/ 	.word	0x00000007
        /*0910*/ 	.word	0x00000000
        /*0914*/ 	.short	0x010a
        /*0916*/ 	.byte	0x3f
	.zero		1


	//   ....[137]....
        /*0918*/ 	.word	0x000073b0
        /*091c*/ 	.word	0x00000006
        /*0920*/ 	.word	0x00000000
        /*0924*/ 	.short	0x010a
        /*0926*/ 	.byte	0x3f
	.zero		1


	//   ....[138]....
        /*0928*/ 	.word	0x00007400
        /*092c*/ 	.word	0x00000007
        /*0930*/ 	.word	0x00000000
        /*0934*/ 	.short	0x010a
        /*0936*/ 	.byte	0x3f
	.zero		1


	//   ....[139]....
        /*0938*/ 	.word	0x00007450
        /*093c*/ 	.word	0x00000006
        /*0940*/ 	.word	0x00000000
        /*0944*/ 	.short	0x010a
        /*0946*/ 	.byte	0x3f
	.zero		1


	//   ....[140]....
        /*0948*/ 	.word	0x000074a0
        /*094c*/ 	.word	0x00000007
        /*0950*/ 	.word	0x00000000
        /*0954*/ 	.short	0x010a
        /*0956*/ 	.byte	0x3f
	.zero		1


	//   ....[141]....
        /*0958*/ 	.word	0x000074f0
        /*095c*/ 	.word	0x00000006
        /*0960*/ 	.word	0x00000000
        /*0964*/ 	.short	0x010a
        /*0966*/ 	.byte	0x3f
	.zero		1


	//   ....[142]....
        /*0968*/ 	.word	0x00007540
        /*096c*/ 	.word	0x00000007
        /*0970*/ 	.word	0x00000000
        /*0974*/ 	.short	0x010a
        /*0976*/ 	.byte	0x3f
	.zero		1


	//   ....[143]....
        /*0978*/ 	.word	0x00007590
        /*097c*/ 	.word	0x00000006
        /*0980*/ 	.word	0x00000000
        /*0984*/ 	.short	0x010a
        /*0986*/ 	.byte	0x3f
	.zero		1


	//   ....[144]....
        /*0988*/ 	.word	0x000075e0
        /*098c*/ 	.word	0x00000007
        /*0990*/ 	.word	0x00000000
        /*0994*/ 	.short	0x010a
        /*0996*/ 	.byte	0x3f
	.zero		1


	//   ....[145]....
        /*0998*/ 	.word	0x00007630
        /*099c*/ 	.word	0x00000006
        /*09a0*/ 	.word	0x00000000
        /*09a4*/ 	.short	0x010a
        /*09a6*/ 	.byte	0x3f
	.zero		1


	//   ....[146]....
        /*09a8*/ 	.word	0x00007680
        /*09ac*/ 	.word	0x00000007
        /*09b0*/ 	.word	0x00000000
        /*09b4*/ 	.short	0x010a
        /*09b6*/ 	.byte	0x3f
	.zero		1


	//   ....[147]....
        /*09b8*/ 	.word	0x000076d0
        /*09bc*/ 	.word	0x00000006
        /*09c0*/ 	.word	0x00000000
        /*09c4*/ 	.short	0x010a
        /*09c6*/ 	.byte	0x3f
	.zero		1


	//   ....[148]....
        /*09c8*/ 	.word	0x00007720
        /*09cc*/ 	.word	0x00000007
        /*09d0*/ 	.word	0x00000000
        /*09d4*/ 	.short	0x010a
        /*09d6*/ 	.byte	0x3f
	.zero		1


	//   ....[149]....
        /*09d8*/ 	.word	0x00007770
        /*09dc*/ 	.word	0x00000006
        /*09e0*/ 	.word	0x00000000
        /*09e4*/ 	.short	0x010a
        /*09e6*/ 	.byte	0x3f
	.zero		1


	//   ....[150]....
        /*09e8*/ 	.word	0x000077c0
        /*09ec*/ 	.word	0x00000007
        /*09f0*/ 	.word	0x00000000
        /*09f4*/ 	.short	0x010a
        /*09f6*/ 	.byte	0x3f
	.zero		1


	//   ....[151]....
        /*09f8*/ 	.word	0x00007810
        /*09fc*/ 	.word	0x00000006
        /*0a00*/ 	.word	0x00000000
        /*0a04*/ 	.short	0x010a
        /*0a06*/ 	.byte	0x3f
	.zero		1


	//   ....[152]....
        /*0a08*/ 	.word	0x00007860
        /*0a0c*/ 	.word	0x00000007
        /*0a10*/ 	.word	0x00000000
        /*0a14*/ 	.short	0x010a
        /*0a16*/ 	.byte	0x3f
	.zero		1


	//   ....[153]....
        /*0a18*/ 	.word	0x000078b0
        /*0a1c*/ 	.word	0x00000006
        /*0a20*/ 	.word	0x00000000
        /*0a24*/ 	.short	0x010a
        /*0a26*/ 	.byte	0x3f
	.zero		1


	//   ....[154]....
        /*0a28*/ 	.word	0x00007900
        /*0a2c*/ 	.word	0x00000007
        /*0a30*/ 	.word	0x00000000
        /*0a34*/ 	.short	0x010a
        /*0a36*/ 	.byte	0x3f
	.zero		1


	//   ....[155]....
        /*0a38*/ 	.word	0x00007950
        /*0a3c*/ 	.word	0x00000006
        /*0a40*/ 	.word	0x00000000
        /*0a44*/ 	.short	0x010a
        /*0a46*/ 	.byte	0x3f
	.zero		1


	//   ....[156]....
        /*0a48*/ 	.word	0x000079a0
        /*0a4c*/ 	.word	0x00000007
        /*0a50*/ 	.word	0x00000000
        /*0a54*/ 	.short	0x010a
        /*0a56*/ 	.byte	0x3f
	.zero		1


	//   ....[157]....
        /*0a58*/ 	.word	0x000079f0
        /*0a5c*/ 	.word	0x00000006
        /*0a60*/ 	.word	0x00000000
        /*0a64*/ 	.short	0x010a
        /*0a66*/ 	.byte	0x3f
	.zero		1


	//   ....[158]....
        /*0a68*/ 	.word	0x00007a40
        /*0a6c*/ 	.word	0x00000007
        /*0a70*/ 	.word	0x00000000
        /*0a74*/ 	.short	0x010a
        /*0a76*/ 	.byte	0x3f
	.zero		1


	//   ....[159]....
        /*0a78*/ 	.word	0x00007a90
        /*0a7c*/ 	.word	0x00000006
        /*0a80*/ 	.word	0x00000000
        /*0a84*/ 	.short	0x010a
        /*0a86*/ 	.byte	0x3f
	.zero		1


	//----- nvinfo : EIATTR_NUM_MBARRIERS
	.align		4
.L_35:
        /*0a88*/ 	.byte	0x03, 0x38
        /*0a8a*/ 	.short	0x004c


	//----- nvinfo : EIATTR_EXIT_INSTR_OFFSETS
	.align		4
        /*0a8c*/ 	.byte	0x04, 0x1c
        /*0a8e*/ 	.short	(.L_37 - .L_36)


	//   ....[0]....
.L_36:
        /*0a90*/ 	.word	0x00000e20


	//   ....[1]....
        /*0a94*/ 	.word	0x00001630


	//   ....[2]....
        /*0a98*/ 	.word	0x000045a0


	//   ....[3]....
        /*0a9c*/ 	.word	0x00004b00


	//   ....[4]....
        /*0aa0*/ 	.word	0x00006da0


	//----- nvinfo : EIATTR_MAX_THREADS
	.align		4
.L_37:
        /*0aa4*/ 	.byte	0x04, 0x05
        /*0aa6*/ 	.short	(.L_39 - .L_38)
.L_38:
        /*0aa8*/ 	.word	0x00000180
        /*0aac*/ 	.word	0x00000001
        /*0ab0*/ 	.word	0x00000001


	//----- nvinfo : EIATTR_CRS_STACK_SIZE
	.align		4
.L_39:
        /*0ab4*/ 	.byte	0x04, 0x1e
        /*0ab6*/ 	.short	(.L_41 - .L_40)
.L_40:
        /*0ab8*/ 	.word	0x00000000


	//----- nvinfo : EIATTR_CBANK_PARAM_SIZE
	.align		4
.L_41:
        /*0abc*/ 	.byte	0x03, 0x19
        /*0abe*/ 	.short	0x0470


	//----- nvinfo : EIATTR_PARAM_CBANK
	.align		4
        /*0ac0*/ 	.byte	0x04, 0x0a
        /*0ac2*/ 	.short	(.L_43 - .L_42)
	.align		4
.L_42:
        /*0ac4*/ 	.word	index@(.nv.constant0._ZN7cutlass13device_kernelINS_4gemm6kernel13GemmUniversalIN4cute5tupleIJiiiiEEENS1_10collective13CollectiveMmaINS1_34MainloopSm90TmaGmmaWarpSpecializedILi37ENS5_IJNS4_1CILi2EEENSA_ILi1EEESC_EEENS1_35KernelTmaWarpSpecializedCooperativeEEENS5_IJNSA_ILi128EEENSA_ILi64EEENSA_ILi32EEEEEEaNS5_IJlSC_lEEEaSK_NS4_8TiledMMAINS4_8MMA_AtomIJNS4_4SM904GMMA26MMA_64x64x32_S32S8S8_SS_TNEEEENS4_6LayoutISD_NS5_IJSC_NSA_ILi0EEESS_EEEEENS5_IJNS4_10UnderscoreESV_SV_EEEEENS4_13SM90_TMA_LOADENS4_14ComposedLayoutINS4_7SwizzleILi1ELi4ELi3EEENS4_18smem_ptr_flag_bitsILi8EEENSR_INS5_IJNSA_ILi8EEESI_EEENS5_IJSI_SC_EEEEEEEvNS4_8identityENS4_23SM90_TMA_LOAD_MULTICASTES18_vS19_EENS_8epilogue10collective6detail29Sm90TmaWarpSpecializedAdapterINS1D_15DefaultEpilogueIaSK_SK_NS1C_6thread17LinearCombinationIaLi1EiiLNS1H_9ScaleType4KindE0ELNS_15FloatRoundStyleE2EaEENS1_15EpilogueDefaultEEEEEvvEEEEvNT_6ParamsE)
        /*0ac8*/ 	.short	0x0210
        /*0aca*/ 	.short	0x0470


	//----- nvinfo : EIATTR_SW_WAR
	.align		4
.L_43:
        /*0acc*/ 	.byte	0x04, 0x36
        /*0ace*/ 	.short	(.L_45 - .L_44)
.L_44:
        /*0ad0*/ 	.word	0x00000008
.L_45:


//--------------------- .nv.callgraph             --------------------------
	.section	.nv.callgraph,"",@"SHT_CUDA_CALLGRAPH"
	.align	4
	.sectionentsize	8
	.align		4
        /*0000*/ 	.word	0x00000000
	.align		4
        /*0004*/ 	.word	0xffffffff
	.align		4
        /*0008*/ 	.word	index@(_ZN7cutlass13device_kernelINS_4gemm6kernel13GemmUniversalIN4cute5tupleIJiiiiEEENS1_10collective13CollectiveMmaINS1_34MainloopSm90TmaGmmaWarpSpecializedILi37ENS5_IJNS4_1CILi2EEENSA_ILi1EEESC_EEENS1_35KernelTmaWarpSpecializedCooperativeEEENS5_IJNSA_ILi128EEENSA_ILi64EEENSA_ILi32EEEEEEaNS5_IJlSC_lEEEaSK_NS4_8TiledMMAINS4_8MMA_AtomIJNS4_4SM904GMMA26MMA_64x64x32_S32S8S8_SS_TNEEEENS4_6LayoutISD_NS5_IJSC_NSA_ILi0EEESS_EEEEENS5_IJNS4_10UnderscoreESV_SV_EEEEENS4_13SM90_TMA_LOADENS4_14ComposedLayoutINS4_7SwizzleILi1ELi4ELi3EEENS4_18smem_ptr_flag_bitsILi8EEENSR_INS5_IJNSA_ILi8EEESI_EEENS5_IJSI_SC_EEEEEEEvNS4_8identityENS4_23SM90_TMA_LOAD_MULTICASTES18_vS19_EENS_8epilogue10collective6detail29Sm90TmaWarpSpecializedAdapterINS1D_15DefaultEpilogueIaSK_SK_NS1C_6thread17LinearCombinationIaLi1EiiLNS1H_9ScaleType4KindE0ELNS_15FloatRoundStyleE2EaEENS1_15EpilogueDefaultEEEEEvvEEEEvNT_6ParamsE)
	.align		4
        /*000c*/ 	.word	index@(__assertfail)
	.align		4
        /*0010*/ 	.word	0x00000000
	.align		4
        /*0014*/ 	.word	0xfffffffe
	.align		4
        /*0018*/ 	.word	0x00000000
	.align		4
        /*001c*/ 	.word	0xfffffffd
	.align		4
        /*0020*/ 	.word	0x00000000
	.align		4
        /*0024*/ 	.word	0xfffffffc


//--------------------- .nv.constant4             --------------------------
	.section	.nv.constant4,"a",@progbits
	.align	8
	.align		8
.nv.constant4:
        /*0000*/ 	.dword	__assertfail
	.align		8
        /*0008*/ 	.dword	__unnamed_1
	.align		8
        /*0010*/ 	.dword	_ZN40_INTERNAL_b2d95041_4_k_cu_695fcba6_145744cuda3std3__45__cpo5beginE
	.align		8
        /*0018*/ 	.dword	_ZN40_INTERNAL_b2d95041_4_k_cu_695fcba6_145744cuda3std3__45__cpo3endE
	.align		8
        /*0020*/ 	.dword	_ZN40_INTERNAL_b2d95041_4_k_cu_695fcba6_145744cuda3std3__45__cpo6cbeginE
	.align		8
        /*0028*/ 	.dword	_ZN40_INTERNAL_b2d95041_4_k_cu_695fcba6_145744cuda3std3__45__cpo4cendE
	.align		8
        /*0030*/ 	.dword	_ZN40_INTERNAL_b2d95041_4_k_cu_695fcba6_145744cuda3std3__442_GLOBAL__N__b2d95041_4_k_cu_695fcba6_145746ignoreE
	.align		8
        /*0038*/ 	.dword	_ZN40_INTERNAL_b2d95041_4_k_cu_695fcba6_145744cuda3std3__419piecewise_constructE
	.align		8
        /*0040*/ 	.dword	_ZN40_INTERNAL_b2d95041_4_k_cu_695fcba6_145744cuda3std3__48in_placeE
	.align		8
        /*0048*/ 	.dword	_ZN40_INTERNAL_b2d95041_4_k_cu_695fcba6_145744cuda3std6ranges3__45__cpo4swapE
	.align		8
        /*0050*/ 	.dword	_ZN40_INTERNAL_b2d95041_4_k_cu_695fcba6_145744cuda3std6ranges3__45__cpo9iter_moveE
	.align		8
        /*0058*/ 	.dword	_ZN40_INTERNAL_b2d95041_4_k_cu_695fcba6_145744cute7productE
	.align		8
        /*0060*/ 	.dword	_ZN40_INTERNAL_b2d95041_4_k_cu_695fcba6_145744cute1_E
	.align		8
        /*0068*/ 	.dword	$str$22
	.align		8
        /*0070*/ 	.dword	$str$23


//--------------------- .text._ZN7cutlass13device_kernelINS_4gemm6kernel13GemmUniversalIN4cute5tupleIJiiiiEEENS1_10collective13CollectiveMmaINS1_34MainloopSm90TmaGmmaWarpSpecializedILi37ENS5_IJNS4_1CILi2EEENSA_ILi1EEESC_EEENS1_35KernelTmaWarpSpecializedCooperativeEEENS5_IJNSA_ILi128EEENSA_ILi64EEENSA_ILi32EEEEEEaNS5_IJlSC_lEEEaSK_NS4_8TiledMMAINS4_8MMA_AtomIJNS4_4SM904GMMA26MMA_64x64x32_S32S8S8_SS_TNEEEENS4_6LayoutISD_NS5_IJSC_NSA_ILi0EEESS_EEEEENS5_IJNS4_10UnderscoreESV_SV_EEEEENS4_13SM90_TMA_LOADENS4_14ComposedLayoutINS4_7SwizzleILi1ELi4ELi3EEENS4_18smem_ptr_flag_bitsILi8EEENSR_INS5_IJNSA_ILi8EEESI_EEENS5_IJSI_SC_EEEEEEEvNS4_8identityENS4_23SM90_TMA_LOAD_MULTICASTES18_vS19_EENS_8epilogue10collective6detail29Sm90TmaWarpSpecializedAdapterINS1D_15DefaultEpilogueIaSK_SK_NS1C_6thread17LinearCombinationIaLi1EiiLNS1H_9ScaleType4KindE0ELNS_15FloatRoundStyleE2EaEENS1_15EpilogueDefaultEEEEEvvEEEEvNT_6ParamsE --------------------------
	.section	.text._ZN7cutlass13device_kernelINS_4gemm6kernel13GemmUniversalIN4cute5tupleIJiiiiEEENS1_10collective13CollectiveMmaINS1_34MainloopSm90TmaGmmaWarpSpecializedILi37ENS5_IJNS4_1CILi2EEENSA_ILi1EEESC_EEENS1_35KernelTmaWarpSpecializedCooperativeEEENS5_IJNSA_ILi128EEENSA_ILi64EEENSA_ILi32EEEEEEaNS5_IJlSC_lEEEaSK_NS4_8TiledMMAINS4_8MMA_AtomIJNS4_4SM904GMMA26MMA_64x64x32_S32S8S8_SS_TNEEEENS4_6LayoutISD_NS5_IJSC_NSA_ILi0EEESS_EEEEENS5_IJNS4_10UnderscoreESV_SV_EEEEENS4_13SM90_TMA_LOADENS4_14ComposedLayoutINS4_7SwizzleILi1ELi4ELi3EEENS4_18smem_ptr_flag_bitsILi8EEENSR_INS5_IJNSA_ILi8EEESI_EEENS5_IJSI_SC_EEEEEEEvNS4_8identityENS4_23SM90_TMA_LOAD_MULTICASTES18_vS19_EENS_8epilogue10collective6detail29Sm90TmaWarpSpecializedAdapterINS1D_15DefaultEpilogueIaSK_SK_NS1C_6thread17LinearCombinationIaLi1EiiLNS1H_9ScaleType4KindE0ELNS_15FloatRoundStyleE2EaEENS1_15EpilogueDefaultEEEEEvvEEEEvNT_6ParamsE,"ax",@progbits
	.align	128
.text._ZN7cutlass13device_kernelINS_4gemm6kernel13GemmUniversalIN4cute5tupleIJiiiiEEENS1_10collective13CollectiveMmaINS1_34MainloopSm90TmaGmmaWarpSpecializedILi37ENS5_IJNS4_1CILi2EEENSA_ILi1EEESC_EEENS1_35KernelTmaWarpSpecializedCooperativeEEENS5_IJNSA_ILi128EEENSA_ILi64EEENSA_ILi32EEEEEEaNS5_IJlSC_lEEEaSK_NS4_8TiledMMAINS4_8MMA_AtomIJNS4_4SM904GMMA26MMA_64x64x32_S32S8S8_SS_TNEEEENS4_6LayoutISD_NS5_IJSC_NSA_ILi0EEESS_EEEEENS5_IJNS4_10UnderscoreESV_SV_EEEEENS4_13SM90_TMA_LOADENS4_14ComposedLayoutINS4_7SwizzleILi1ELi4ELi3EEENS4_18smem_ptr_flag_bitsILi8EEENSR_INS5_IJNSA_ILi8EEESI_EEENS5_IJSI_SC_EEEEEEEvNS4_8identityENS4_23SM90_TMA_LOAD_MULTICASTES18_vS19_EENS_8epilogue10collective6detail29Sm90TmaWarpSpecializedAdapterINS1D_15DefaultEpilogueIaSK_SK_NS1C_6thread17LinearCombinationIaLi1EiiLNS1H_9ScaleType4KindE0ELNS_15FloatRoundStyleE2EaEENS1_15EpilogueDefaultEEEEEvvEEEEvNT_6ParamsE:
        .type           _ZN7cutlass13device_kernelINS_4gemm6kernel13GemmUniversalIN4cute5tupleIJiiiiEEENS1_10collective13CollectiveMmaINS1_34MainloopSm90TmaGmmaWarpSpecializedILi37ENS5_IJNS4_1CILi2EEENSA_ILi1EEESC_EEENS1_35KernelTmaWarpSpecializedCooperativeEEENS5_IJNSA_ILi128EEENSA_ILi64EEENSA_ILi32EEEEEEaNS5_IJlSC_lEEEaSK_NS4_8TiledMMAINS4_8MMA_AtomIJNS4_4SM904GMMA26MMA_64x64x32_S32S8S8_SS_TNEEEENS4_6LayoutISD_NS5_IJSC_NSA_ILi0EEESS_EEEEENS5_IJNS4_10UnderscoreESV_SV_EEEEENS4_13SM90_TMA_LOADENS4_14ComposedLayoutINS4_7SwizzleILi1ELi4ELi3EEENS4_18smem_ptr_flag_bitsILi8EEENSR_INS5_IJNSA_ILi8EEESI_EEENS5_IJSI_SC_EEEEEEEvNS4_8identityENS4_23SM90_TMA_LOAD_MULTICASTES18_vS19_EENS_8epilogue10collective6detail29Sm90TmaWarpSpecializedAdapterINS1D_15DefaultEpilogueIaSK_SK_NS1C_6thread17LinearCombinationIaLi1EiiLNS1H_9ScaleType4KindE0ELNS_15FloatRoundStyleE2EaEENS1_15EpilogueDefaultEEEEEvvEEEEvNT_6ParamsE,@function
        .size           _ZN7cutlass13device_kernelINS_4gemm6kernel13GemmUniversalIN4cute5tupleIJiiiiEEENS1_10collective13CollectiveMmaINS1_34MainloopSm90TmaGmmaWarpSpecializedILi37ENS5_IJNS4_1CILi2EEENSA_ILi1EEESC_EEENS1_35KernelTmaWarpSpecializedCooperativeEEENS5_IJNSA_ILi128EEENSA_ILi64EEENSA_ILi32EEEEEEaNS5_IJlSC_lEEEaSK_NS4_8TiledMMAINS4_8MMA_AtomIJNS4_4SM904GMMA26MMA_64x64x32_S32S8S8_SS_TNEEEENS4_6LayoutISD_NS5_IJSC_NSA_ILi0EEESS_EEEEENS5_IJNS4_10UnderscoreESV_SV_EEEEENS4_13SM90_TMA_LOADENS4_14ComposedLayoutINS4_7SwizzleILi1ELi4ELi3EEENS4_18smem_ptr_flag_bitsILi8EEENSR_INS5_IJNSA_ILi8EEESI_EEENS5_IJSI_SC_EEEEEEEvNS4_8identityENS4_23SM90_TMA_LOAD_MULTICASTES18_vS19_EENS_8epilogue10collective6detail29Sm90TmaWarpSpecializedAdapterINS1D_15DefaultEpilogueIaSK_SK_NS1C_6thread17LinearCombinationIaLi1EiiLNS1H_9ScaleType4KindE0ELNS_15FloatRoundStyleE2EaEENS1_15EpilogueDefaultEEEEEvvEEEEvNT_6ParamsE,(.L_x_206 - _ZN7cutlass13device_kernelINS_4gemm6kernel13GemmUniversalIN4cute5tupleIJiiiiEEENS1_10collective13CollectiveMmaINS1_34MainloopSm90TmaGmmaWarpSpecializedILi37ENS5_IJNS4_1CILi2EEENSA_ILi1EEESC_EEENS1_35KernelTmaWarpSpecializedCooperativeEEENS5_IJNSA_ILi128EEENSA_ILi64EEENSA_ILi32EEEEEEaNS5_IJlSC_lEEEaSK_NS4_8TiledMMAINS4_8MMA_AtomIJNS4_4SM904GMMA26MMA_64x64x32_S32S8S8_SS_TNEEEENS4_6LayoutISD_NS5_IJSC_NSA_ILi0EEESS_EEEEENS5_IJNS4_10UnderscoreESV_SV_EEEEENS4_13SM90_TMA_LOADENS4_14ComposedLayoutINS4_7SwizzleILi1ELi4ELi3EEENS4_18smem_ptr_flag_bitsILi8EEENSR_INS5_IJNSA_ILi8EEESI_EEENS5_IJSI_SC_EEEEEEEvNS4_8identityENS4_23SM90_TMA_LOAD_MULTICASTES18_vS19_EENS_8epilogue10collective6detail29Sm90TmaWarpSpecializedAdapterINS1D_15DefaultEpilogueIaSK_SK_NS1C_6thread17LinearCombinationIaLi1EiiLNS1H_9ScaleType4KindE0ELNS_15FloatRoundStyleE2EaEENS1_15EpilogueDefaultEEEEEvvEEEEvNT_6ParamsE)
        .other          _ZN7cutlass13device_kernelINS_4gemm6kernel13GemmUniversalIN4cute5tupleIJiiiiEEENS1_10collective13CollectiveMmaINS1_34MainloopSm90TmaGmmaWarpSpecializedILi37ENS5_IJNS4_1CILi2EEENSA_ILi1EEESC_EEENS1_35KernelTmaWarpSpecializedCooperativeEEENS5_IJNSA_ILi128EEENSA_ILi64EEENSA_ILi32EEEEEEaNS5_IJlSC_lEEEaSK_NS4_8TiledMMAINS4_8MMA_AtomIJNS4_4SM904GMMA26MMA_64x64x32_S32S8S8_SS_TNEEEENS4_6LayoutISD_NS5_IJSC_NSA_ILi0EEESS_EEEEENS5_IJNS4_10UnderscoreESV_SV_EEEEENS4_13SM90_TMA_LOADENS4_14ComposedLayoutINS4_7SwizzleILi1ELi4ELi3EEENS4_18smem_ptr_flag_bitsILi8EEENSR_INS5_IJNSA_ILi8EEESI_EEENS5_IJSI_SC_EEEEEEEvNS4_8identityENS4_23SM90_TMA_LOAD_MULTICASTES18_vS19_EENS_8epilogue10collective6detail29Sm90TmaWarpSpecializedAdapterINS1D_15DefaultEpilogueIaSK_SK_NS1C_6thread17LinearCombinationIaLi1EiiLNS1H_9ScaleType4KindE0ELNS_15FloatRoundStyleE2EaEENS1_15EpilogueDefaultEEEEEvvEEEEvNT_6ParamsE,@"STO_CUDA_ENTRY STV_DEFAULT"
_ZN7cutlass13device_kernelINS_4gemm6kernel13GemmUniversalIN4cute5tupleIJiiiiEEENS1_10collective13CollectiveMmaINS1_34MainloopSm90TmaGmmaWarpSpecializedILi37ENS5_IJNS4_1CILi2EEENSA_ILi1EEESC_EEENS1_35KernelTmaWarpSpecializedCooperativeEEENS5_IJNSA_ILi128EEENSA_ILi64EEENSA_ILi32EEEEEEaNS5_IJlSC_lEEEaSK_NS4_8TiledMMAINS4_8MMA_AtomIJNS4_4SM904GMMA26MMA_64x64x32_S32S8S8_SS_TNEEEENS4_6LayoutISD_NS5_IJSC_NSA_ILi0EEESS_EEEEENS5_IJNS4_10UnderscoreESV_SV_EEEEENS4_13SM90_TMA_LOADENS4_14ComposedLayoutINS4_7SwizzleILi1ELi4ELi3EEENS4_18smem_ptr_flag_bitsILi8EEENSR_INS5_IJNSA_ILi8EEESI_EEENS5_IJSI_SC_EEEEEEEvNS4_8identityENS4_23SM90_TMA_LOAD_MULTICASTES18_vS19_EENS_8epilogue10collective6detail29Sm90TmaWarpSpecializedAdapterINS1D_15DefaultEpilogueIaSK_SK_NS1C_6thread17LinearCombinationIaLi1EiiLNS1H_9ScaleType4KindE0ELNS_15FloatRoundStyleE2EaEENS1_15EpilogueDefaultEEEEEvvEEEEvNT_6ParamsE:
[----:B------:R-:W0:Y:S01]  /*0000*/  LDC R1, c[0x0][0x28] ;  /* 0x00000a00ff017b82 */ /* 0x000e220000000800 */
[----:B------:R-:W1:Y:S01]  /*0010*/  S2R R61, SR_TID.X ;  /* 0x00000000003d7919 */ /* 0x000e620000002100 */
[----:B------:R-:W-:Y:S01]  /*0020*/  ELECT P0, URZ, PT ;  /* 0x00000000003f782f */ /* 0x000fe20003800000 */
[----:B------:R-:W-:Y:S01]  /*0030*/  BSSY B0, `(.L_x_0) ;  /* 0x000000f000007945 */ /* 0x000fe20003800000 */
[--C-:B-1----:R-:W-:Y:S02]  /*0040*/  SHF.R.U32.HI R0, RZ, 0x5, R61.reuse ;  /* 0x00000005ff007819 */ /* 0x102fe4000001163d */
[----:B------:R-:W-:-:S03]  /*0050*/  SHF.R.U32.HI R7, RZ, 0x7, R61 ;  /* 0x00000007ff077819 */ /* 0x000fc6000001163d */
[----:B------:R-:W1:Y:S04]  /*0060*/  SHFL.IDX PT, R3, R0, RZ, 0x1f ;  /* 0x00001fff00037589 */ /* 0x000e6800000e0000 */
[----:B------:R2:W3:Y:S01]  /*0070*/  SHFL.IDX PT, R2, R7, RZ, 0x1f ;  /* 0x00001fff07027589 */ /* 0x0004e200000e0000 */
[----:B-1----:R-:W-:-:S13]  /*0080*/  ISETP.NE.OR P0, PT, R3, RZ, !P0 ;  /* 0x000000ff0300720c */ /* 0x002fda0004705670 */
[----:B0-23--:R-:W-:Y:S05]  /*0090*/  @P0 BRA `(.L_x_1) ;  /* 0x0000000000200947 */ /* 0x00dfea0003800000 */
[----:B------:R-:W-:Y:S02]  /*00a0*/  ULDC.64 UR4, c[0x0][0x198] ;  /* 0x0000660000047ab9 */ /* 0x000fe40000000a00 */
[----:B------:R-:W-:Y:S02]  /*00b0*/  UIADD3 UR6, UP0, UR4, 0xf0, URZ ;  /* 0x000000f004067890 */ /* 0x000fe4000ff1e03f */
[----:B------:R-:W-:Y:S02]  /*00c0*/  UIADD3 UR4, UP1, UR4, 0x1f0, URZ ;  /* 0x000001f004047890 */ /* 0x000fe4000ff3e03f */
[----:B------:R-:W-:Y:S02]  /*00d0*/  UIADD3.X UR7, URZ, UR5, URZ, UP0, !UPT ;  /* 0x000000053f077290 */ /* 0x000fe400087fe43f */
[----:B------:R-:W-:-:S07]  /*00e0*/  UIADD3.X UR5, URZ, UR5, URZ, UP1, !UPT ;  /* 0x000000053f057290 */ /* 0x000fce0008ffe43f */
[----:B------:R0:W-:Y:S02]  /*00f0*/  UTMACCTL.PF [UR6] ;  /* 0x00000000060079b9 */ /* 0x0001e40008040000 */
[----:B------:R0:W-:Y:S02]  /*0100*/  UTMACCTL.PF [UR4] ;  /* 0x00000000040079b9 */ /* 0x0001e40008040000 */
[----:B0-----:R-:W-:Y:S01]  /*0110*/  NOP ;  /* 0x0000000000007918 */ /* 0x001fe20000000000 */
.L_x_1:
[----:B------:R-:W-:Y:S05]  /*0120*/  BSYNC B0 ;  /* 0x0000000000007941 */ /* 0x000fea0003800000 */
.L_x_0:
[----:B------:R-:W0:Y:S02]  /*0130*/  SHFL.IDX PT, R5, R0, RZ, 0x1f ;  /* 0x00001fff00057589 */ /* 0x000e2400000e0000 */
[----:B0-----:R-:W-:-:S13]  /*0140*/  ISETP.NE.AND P0, PT, R5, RZ, PT ;  /* 0x000000ff0500720c */ /* 0x001fda0003f05270 */
[----:B------:R-:W-:Y:S05]  /*0150*/  @P0 BRA `(.L_x_2) ;  /* 0x00000004006c0947 */ /* 0x000fea0003800000 */
[----:B------:R-:W-:Y:S01]  /*0160*/  ELECT P0, URZ, PT ;  /* 0x00000000003f782f */ /* 0x000fe20003800000 */
[----:B------:R-:W-:-:S12]  /*0170*/  BSSY B0, `(.L_x_2) ;  /* 0x0000059000007945 */ /* 0x000fd80003800000 */
[----:B------:R-:W-:Y:S05]  /*0180*/  @!P0 BRA `(.L_x_3) ;  /* 0x00000004005c8947 */ /* 0x000fea0003800000 */
[----:B------:R-:W0:Y:S01]  /*0190*/  S2UR UR8, SR_CgaCtaId ;  /* 0x00000000000879c3 */ /* 0x000e220000008800 */
[----:B------:R-:W-:Y:S01]  /*01a0*/  UMOV UR4, 0x400 ;  /* 0x0000040000047882 */ /* 0x000fe20000000000 */
[----:B------:R-:W-:Y:S01]  /*01b0*/  UMOV UR5, 0x1 ;  /* 0x0000000100057882 */ /* 0x000fe20000000000 */
[----:B------:R-:W-:Y:S02]  /*01c0*/  UMOV UR6, 0x4 ;  /* 0x0000000400067882 */ /* 0x000fe40000000000 */
[----:B------:R-:W-:-:S04]  /*01d0*/  UIADD3 UR6, -UR6, 0x100000, URZ ;  /* 0x0010000006067890 */ /* 0x000fc8000fffe13f */
[----:B------:R-:W-:Y:S02]  /*01e0*/  USHF.L.U32 UR7, UR6, 0xb, URZ ;  /* 0x0000000b06077899 */ /* 0x000fe4000800063f */
[----:B------:R-:W-:Y:S02]  /*01f0*/  USHF.L.U32 UR6, UR6, 0x1, URZ ;  /* 0x0000000106067899 */ /* 0x000fe4000800063f */
[----:B0-----:R-:W-:Y:S02]  /*0200*/  ULEA UR8, UR8, UR4, 0x18 ;  /* 0x0000000408087291 */ /* 0x001fe4000f8ec03f */
[----:B------:R-:W-:-:S04]  /*0210*/  UIADD3 UR4, -UR5, 0x100000, URZ ;  /* 0x0010000005047890 */ /* 0x000fc8000fffe13f */
[----:B------:R-:W-:Y:S02]  /*0220*/  USHF.L.U32 UR5, UR4, 0xb, URZ ;  /* 0x0000000b04057899 */ /* 0x000fe4000800063f */
[----:B------:R-:W-:Y:S01]  /*0230*/  USHF.L.U32 UR4, UR4, 0x1, URZ ;  /* 0x0000000104047899 */ /* 0x000fe2000800063f */
[----:B------:R-:W0:Y:S11]  /*0240*/  FENCE.VIEW.ASYNC.S ;  /* 0x00000000000073c6 */ /* 0x000e360000000000 */
[----:B0-----:R0:W1:Y:S01]  /*0250*/  SYNCS.EXCH.64 URZ, [UR8], UR4 ;  /* 0x00000004083f75b2 */ /* 0x0010620008000100 */
[----:B------:R0:W2:Y:S01]  /*0260*/  SYNCS.EXCH.64 URZ, [UR8+0x128], UR6 ;  /* 0x00012806083f75b2 */ /* 0x0000a20008000100 */
[----:B------:R0:W3:Y:S01]  /*0270*/  SYNCS.EXCH.64 URZ, [UR8+0x8], UR4 ;  /* 0x00000804083f75b2 */ /* 0x0000e20008000100 */
[----:B------:R0:W4:Y:S01]  /*0280*/  SYNCS.EXCH.64 URZ, [UR8+0x130], UR6 ;  /* 0x00013006083f75b2 */ /* 0x0001220008000100 */
[----:B------:R0:W0:Y:S01]  /*0290*/  SYNCS.EXCH.64 URZ, [UR8+0x10], UR4 ;  /* 0x00001004083f75b2 */ /* 0x0000220008000100 */
        /* <DEDUP_REMOVED lines=69> */
[----:B-1234-:R-:W-:Y:S01]  /*06f0*/  NOP ;  /* 0x0000000000007918 */ /* 0x01efe20000000000 */
.L_x_3:
[----:B0-----:R-:W-:Y:S05]  /*0700*/  BSYNC B0 ;  /* 0x0000000000007941 */ /* 0x001fea0003800000 */
.L_x_2:
[----:B------:R-:W-:Y:S01]  /*0710*/  SHF.R.S32.HI R4, RZ, 0x1f, R61 ;  /* 0x0000001fff047819 */ /* 0x000fe2000001143d */
[----:B------:R-:W0:Y:S01]  /*0720*/  SHFL.IDX PT, R0, R0, RZ, 0x1f ;  /* 0x00001fff00007589 */ /* 0x000e2200000e0000 */
[----:B------:R-:W1:Y:S01]  /*0730*/  S2UR UR8, SR_CTAID.X ;  /* 0x00000000000879c3 */ /* 0x000e620000002500 */
[----:B------:R-:W-:Y:S02]  /*0740*/  ELECT P0, URZ, PT ;  /* 0x00000000003f782f */ /* 0x000fe40003800000 */
[----:B------:R-:W-:Y:S01]  /*0750*/  LEA.HI R4, R4, R61, RZ, 0x7 ;  /* 0x0000003d04047211 */ /* 0x000fe200078f38ff */
[----:B------:R-:W-:Y:S01]  /*0760*/  ULDC UR4, c[0x0][0x150] ;  /* 0x0000540000047ab9 */ /* 0x000fe20000000800 */
[----:B------:R-:W-:Y:S01]  /*0770*/  SHF.R.S32.HI R6, RZ, 0x1f, R5 ;  /* 0x0000001fff067819 */ /* 0x000fe20000011405 */
[----:B------:R-:W-:Y:S01]  /*0780*/  NOP ;  /* 0x0000000000007918 */ /* 0x000fe20000000000 */
[----:B------:R-:W-:Y:S01]  /*0790*/  LOP3.LUT R4, R4, 0xffffff80, RZ, 0xc0, !PT ;  /* 0xffffff8004047812 */ /* 0x000fe200078ec0ff */
[----:B------:R-:W-:Y:S01]  /*07a0*/  NOP ;  /* 0x0000000000007918 */ /* 0x000fe20000000000 */
[----:B------:R-:W-:Y:S01]  /*07b0*/  LEA.HI R6, R6, R5, RZ, 0x2 ;  /* 0x0000000506067211 */ /* 0x000fe200078f10ff */
[----:B------:R-:W2:Y:S01]  /*07c0*/  LDC R11, c[0x0][0x144] ;  /* 0x00005100ff0b7b82 */ /* 0x000ea20000000800 */
[----:B------:R-:W-:Y:S01]  /*07d0*/  IMAD.MOV.U32 R22, RZ, RZ, 0x1 ;  /* 0x00000001ff167424 */ /* 0x000fe200078e00ff */
[----:B------:R-:W-:Y:S01]  /*07e0*/  ISETP.NE.AND P3, PT, R2, RZ, PT ;  /* 0x000000ff0200720c */ /* 0x000fe20003f65270 */
[----:B------:R-:W-:Y:S01]  /*07f0*/  IMAD.IADD R8, R61, 0x1, -R4 ;  /* 0x000000013d087824 */ /* 0x000fe200078e0a04 */
[----:B------:R-:W-:Y:S01]  /*0800*/  LOP3.LUT R6, R6, 0x3ffffffc, RZ, 0xc0, !PT ;  /* 0x3ffffffc06067812 */ /* 0x000fe200078ec0ff */
[----:B------:R-:W3:Y:S03]  /*0810*/  S2R R4, SR_CTAID.Y ;  /* 0x0000000000047919 */ /* 0x000ee60000002600 */
[----:B------:R-:W-:Y:S01]  /*0820*/  SHF.R.S32.HI R9, RZ, 0x1f, R8 ;  /* 0x0000001fff097819 */ /* 0x000fe20000011408 */
[----:B------:R-:W-:Y:S01]  /*0830*/  IMAD.IADD R6, R5, 0x1, -R6 ;  /* 0x0000000105067824 */ /* 0x000fe200078e0a06 */
[----:B------:R-:W4:Y:S02]  /*0840*/  LDC R13, c[0x0][0x140] ;  /* 0x00005000ff0d7b82 */ /* 0x000f240000000800 */
[----:B------:R-:W-:-:S02]  /*0850*/  LEA.HI R9, R9, R8, RZ, 0x3 ;  /* 0x0000000809097211 */ /* 0x000fc400078f18ff */
[----:B0-----:R-:W-:Y:S02]  /*0860*/  ISETP.NE.OR P0, PT, R0, RZ, !P0 ;  /* 0x000000ff0000720c */ /* 0x001fe40004705670 */
[--C-:B------:R-:W-:Y:S02]  /*0870*/  SHF.R.S32.HI R0, RZ, 0x3, R9.reuse ;  /* 0x00000003ff007819 */ /* 0x100fe40000011409 */
[----:B-1----:R-:W-:Y:S02]  /*0880*/  I2FP.F32.U32 R10, UR8 ;  /* 0x00000008000a7c45 */ /* 0x002fe40008201000 */
[----:B------:R-:W-:-:S03]  /*0890*/  SHF.R.S32.HI R9, RZ, 0x1f, R9 ;  /* 0x0000001fff097819 */ /* 0x000fc60000011409 */
[----:B------:R-:W-:Y:S01]  /*08a0*/  FMUL R10, R10, UR4 ;  /* 0x000000040a0a7c20 */ /* 0x000fe20008400000 */
[----:B------:R-:W-:Y:S01]  /*08b0*/  LEA.HI R9, R9, R0, RZ, 0x2 ;  /* 0x0000000009097211 */ /* 0x000fe200078f10ff */
[----:B------:R-:W-:Y:S02]  /*08c0*/  ULDC UR4, c[0x0][0x154] ;  /* 0x0000550000047ab9 */ /* 0x000fe40000000800 */
[----:B------:R-:W-:Y:S01]  /*08d0*/  VOTEU.ALL UP0, P0 ;  /* 0x00000000003f7886 */ /* 0x000fe20000000000 */
[----:B------:R-:W-:Y:S01]  /*08e0*/  LOP3.LUT R9, R9, 0xfffffffc, RZ, 0xc0, !PT ;  /* 0xfffffffc09097812 */ /* 0x000fe200078ec0ff */
[----:B------:R-:W0:Y:S01]  /*08f0*/  F2I.U32.TRUNC.NTZ R10, R10 ;  /* 0x0000000a000a7305 */ /* 0x000e22000020f000 */
[----:B------:R-:W-:Y:S02]  /*0900*/  VOTEU.ALL UP1, P0 ;  /* 0x00000000003f7886 */ /* 0x000fe40000020000 */
[----:B------:R-:W1:Y:S01]  /*0910*/  @!UP0 S2UR UR7, SR_CgaCtaId ;  /* 0x00000000000789c3 */ /* 0x000e620000008800 */
[----:B------:R-:W-:Y:S01]  /*0920*/  IMAD.IADD R9, R0, 0x1, -R9 ;  /* 0x0000000100097824 */ /* 0x000fe200078e0a09 */
[----:B------:R-:W-:Y:S01]  /*0930*/  SHF.R.S32.HI R0, RZ, 0x1f, R3 ;  /* 0x0000001fff007819 */ /* 0x000fe20000011403 */
[----:B------:R-:W-:Y:S01]  /*0940*/  @!UP0 UMOV UR6, 0x400 ;  /* 0x0000040000068882 */ /* 0x000fe20000000000 */
[----:B----4-:R-:W-:Y:S01]  /*0950*/  ISETP.EQ.U32.AND P2, PT, R13, 0x1, PT ;  /* 0x000000010d00780c */ /* 0x010fe20003f42070 */
[----:B------:R-:W-:Y:S01]  /*0960*/  IMAD R19, R6, 0x4, R9 ;  /* 0x0000000406137824 */ /* 0x000fe200078e0209 */
[----:B---3--:R-:W-:-:S02]  /*0970*/  I2FP.F32.U32 R12, R4 ;  /* 0x00000004000c7245 */ /* 0x008fc40000201000 */
[----:B------:R-:W3:Y:S01]  /*0980*/  LDC R9, c[0x0][0x148] ;  /* 0x00005200ff097b82 */ /* 0x000ee20000000800 */
[----:B------:R-:W-:Y:S02]  /*0990*/  LEA.HI R0, R0, R3, RZ, 0x2 ;  /* 0x0000000300007211 */ /* 0x000fe400078f10ff */
[----:B------:R-:W-:Y:S01]  /*09a0*/  LEA.HI R6, R19, R19, RZ, 0x1 ;  /* 0x0000001313067211 */ /* 0x000fe200078f08ff */
[----:B0-----:R-:W-:Y:S02]  /*09b0*/  IMAD.MOV R14, RZ, RZ, -R10 ;  /* 0x000000ffff0e7224 */ /* 0x001fe400078e0a0a */
[----:B------:R-:W-:Y:S01]  /*09c0*/  FMUL R12, R12, UR4 ;  /* 0x000000040c0c7c20 */ /* 0x000fe20008400000 */
[----:B------:R-:W-:Y:S01]  /*09d0*/  LOP3.LUT R0, R0, 0xfffffffc, RZ, 0xc0, !PT ;  /* 0xfffffffc00007812 */ /* 0x000fe200078ec0ff */
[----:B------:R-:W-:Y:S01]  /*09e0*/  UMOV UR4, 0x20 ;  /* 0x0000002000047882 */ /* 0x000fe20000000000 */
[----:B------:R-:W-:Y:S01]  /*09f0*/  LOP3.LUT R10, R6, 0xfffffffe, RZ, 0xc0, !PT ;  /* 0xfffffffe060a7812 */ /* 0x000fe200078ec0ff */
[----:B--2---:R-:W-:Y:S01]  /*0a00*/  IMAD R6, R11, R14, UR8 ;  /* 0x000000080b067e24 */ /* 0x004fe2000f8e020e */
[----:B------:R-:W-:-:S04]  /*0a10*/  @!UP0 UIADD3 UR4, -UR4, 0x100000, URZ ;  /* 0x0010000004048890 */ /* 0x000fc8000fffe13f */
[----:B------:R-:W-:Y:S02]  /*0a20*/  @!UP0 USHF.L.U32 UR5, UR4, 0xb, URZ ;  /* 0x0000000b04058899 */ /* 0x000fe4000800063f */
[----:B------:R-:W-:Y:S01]  /*0a30*/  @!UP0 USHF.L.U32 UR4, UR4, 0x1, URZ ;  /* 0x0000000104048899 */ /* 0x000fe2000800063f */
[----:B------:R-:W0:Y:S01]  /*0a40*/  F2I.U32.TRUNC.NTZ R12, R12 ;  /* 0x0000000c000c7305 */ /* 0x000e22000020f000 */
[----:B------:R-:W-:Y:S02]  /*0a50*/  IMAD.IADD R3, R3, 0x1, -R0 ;  /* 0x0000000103037824 */ /* 0x000fe400078e0a00 */
[C---:B------:R-:W-:Y:S02]  /*0a60*/  IMAD.IADD R11, R19.reuse, 0x1, -R10 ;  /* 0x00000001130b7824 */ /* 0x040fe400078e0a0a */
[----:B------:R-:W-:Y:S01]  /*0a70*/  IMAD.SHL.U32 R10, R19, 0x4, RZ ;  /* 0x00000004130a7824 */ /* 0x000fe200078e00ff */
[----:B-1----:R-:W-:Y:S01]  /*0a80*/  @!UP0 ULEA UR6, UR7, UR6, 0x18 ;  /* 0x0000000607068291 */ /* 0x002fe2000f8ec03f */
[----:B------:R-:W-:Y:S01]  /*0a90*/  ISETP.NE.AND P1, PT, R3, 0x3, PT ;  /* 0x000000030300780c */ /* 0x000fe20003f25270 */
[----:B------:R-:W-:Y:S01]  /*0aa0*/  VOTEU.ALL UP0, P0 ;  /* 0x00000000003f7886 */ /* 0x000fe20000000000 */
[----:B------:R-:W-:-:S02]  /*0ab0*/  ISETP.NE.AND P4, PT, R11, R6, PT ;  /* 0x000000060b00720c */ /* 0x000fc40003f85270 */
[----:B------:R-:W-:Y:S02]  /*0ac0*/  LOP3.LUT R19, R19, 0xc, R10, 0x78, !PT ;  /* 0x0000000c13137812 */ /* 0x000fe400078e780a */
[----:B------:R-:W-:Y:S01]  /*0ad0*/  LOP3.LUT P0, RZ, R8, 0x7, RZ, 0xc0, !PT ;  /* 0x0000000708ff7812 */ /* 0x000fe2000780c0ff */
[C---:B------:R-:W-:Y:S01]  /*0ae0*/  VIADD R8, R2.reuse, 0xffffffff ;  /* 0xffffffff02087836 */ /* 0x040fe20000000000 */
[----:B------:R-:W-:Y:S01]  /*0af0*/  ISETP.EQ.OR P1, PT, R3, RZ, !P1 ;  /* 0x000000ff0300720c */ /* 0x000fe20004f22670 */
[----:B0-----:R-:W-:Y:S01]  /*0b00*/  IMAD.MOV R23, RZ, RZ, -R12 ;  /* 0x000000ffff177224 */ /* 0x001fe200078e0a0c */
[----:B------:R-:W-:Y:S01]  /*0b10*/  ISETP.LT.U32.AND P0, PT, R19, 0x2, !P0 ;  /* 0x000000021300780c */ /* 0x000fe20004701070 */
[----:B------:R-:W0:Y:S02]  /*0b20*/  FENCE.VIEW.ASYNC.S ;  /* 0x00000000000073c6 */ /* 0x000e240000000000 */
[----:B0-----:R0:W1:Y:S01]  /*0b30*/  @!UP0 SYNCS.EXCH.64 URZ, [UR6+0x260], UR4 ;  /* 0x00026004063f85b2 */ /* 0x0010620008000100 */
[----:B------:R-:W-:Y:S01]  /*0b40*/  ISETP.EQ.AND P1, PT, R2, RZ, P1 ;  /* 0x000000ff0200720c */ /* 0x000fe20000f22270 */
[----:B---3--:R-:W-:Y:S01]  /*0b50*/  IMAD R11, R9, R23, R4 ;  /* 0x00000017090b7224 */ /* 0x008fe200078e0204 */
[----:B------:R-:W-:-:S02]  /*0b60*/  ISETP.GE.U32.AND P6, PT, R8, 0x2, PT ;  /* 0x000000020800780c */ /* 0x000fc40003fc6070 */
[----:B------:R-:W-:Y:S02]  /*0b70*/  @P4 LEA.HI R0, R19, R19, RZ, 0x1 ;  /* 0x0000001313004211 */ /* 0x000fe400078f08ff */
[----:B------:R-:W-:Y:S02]  /*0b80*/  SEL R18, RZ, 0x1, !P1 ;  /* 0x00000001ff127807 */ /* 0x000fe40004800000 */
[----:B------:R-:W-:Y:S02]  /*0b90*/  @P4 SHF.R.S32.HI R0, RZ, 0x1, R0 ;  /* 0x00000001ff004819 */ /* 0x000fe40000011400 */
[----:B------:R-:W-:Y:S02]  /*0ba0*/  SEL R18, R18, 0x2, P6 ;  /* 0x0000000212127807 */ /* 0x000fe40003000000 */
[----:B------:R-:W-:Y:S02]  /*0bb0*/  @P4 ISETP.NE.AND P5, PT, R0, R11, PT ;  /* 0x0000000b0000420c */ /* 0x000fe40003fa5270 */
[----:B------:R-:W-:Y:S01]  /*0bc0*/  SEL R11, RZ, 0x1, !P0 ;  /* 0x00000001ff0b7807 */ /* 0x000fe20004000000 */
[----:B------:R0:W2:Y:S01]  /*0bd0*/  @!UP1 SYNCS.EXCH.64 URZ, [UR6+0x268], UR4 ;  /* 0x00026804063f95b2 */ /* 0x0000a20008000100 */
[----:B------:R-:W-:Y:S01]  /*0be0*/  @P4 SEL R22, RZ, 0x1, P5 ;  /* 0x00000001ff164807 */ /* 0x000fe20002800000 */
[----:B------:R-:W-:Y:S01]  /*0bf0*/  NOP ;  /* 0x0000000000007918 */ /* 0x000fe20000000000 */
[----:B------:R-:W-:-:S02]  /*0c00*/  LOP3.LUT R0, R61, 0x7f, RZ, 0xc0, !PT ;  /* 0x0000007f3d007812 */ /* 0x000fc400078ec0ff */
[----:B------:R-:W-:Y:S01]  /*0c10*/  LOP3.LUT R22, R22, R11, RZ, 0xc0, !PT ;  /* 0x0000000b16167212 */ /* 0x000fe200078ec0ff */
[----:B01----:R-:W-:Y:S06]  /*0c20*/  @!P2 BRA `(.L_x_4) ;  /* 0x000000000008a947 */ /* 0x003fec0003800000 */
[----:B--2---:R-:W-:Y:S01]  /*0c30*/  UCGABAR_ARV ;  /* 0x00000000000079c7 */ /* 0x004fe20008000000 */
[----:B------:R-:W-:Y:S05]  /*0c40*/  BRA `(.L_x_5) ;  /* 0x0000000000047947 */ /* 0x000fea0003800000 */
.L_x_4:
[----:B--2---:R-:W-:Y:S01]  /*0c50*/  NOP ;  /* 0x0000000000007918 */ /* 0x004fe20000000000 */
.L_x_5:
[----:B------:R-:W0:Y:S01]  /*0c60*/  LDC R2, c[0x0][0x65c] ;  /* 0x00019700ff027b82 */ /* 0x000e220000000800 */
[----:B------:R-:W-:Y:S02]  /*0c70*/  IMAD.U32 R10, RZ, RZ, UR8 ;  /* 0x00000008ff0a7e24 */ /* 0x000fe4000f8e00ff */
[----:B------:R-:W-:Y:S01]  /*0c80*/  IMAD.MOV.U32 R11, RZ, RZ, RZ ;  /* 0x000000ffff0b7224 */ /* 0x000fe200078e00ff */
[----:B0-----:R-:W-:-:S04]  /*0c90*/  ISETP.NE.AND P1, PT, R2, 0x1, PT ;  /* 0x000000010200780c */ /* 0x001fc80003f25270 */
[----:B------:R-:W-:-:S09]  /*0ca0*/  P2R R5, PR, RZ, 0x2 ;  /* 0x00000002ff057803 */ /* 0x000fd20000000000 */
[----:B------:R-:W0:Y:S01]  /*0cb0*/  @P1 LDC R17, c[0x0][0x10] ;  /* 0x00000400ff111b82 */ /* 0x000e220000000800 */
[----:B------:R-:W-:Y:S02]  /*0cc0*/  @P1 IMAD.MOV.U32 R5, RZ, RZ, RZ ;  /* 0x000000ffff051224 */ /* 0x000fe400078e00ff */
[----:B------:R-:W-:-:S05]  /*0cd0*/  @P1 IMAD.MOV.U32 R15, RZ, RZ, RZ ;  /* 0x000000ffff0f1224 */ /* 0x000fca00078e00ff */
[----:B------:R-:W1:Y:S01]  /*0ce0*/  @!P1 LDC R13, c[0x0][0xc] ;  /* 0x00000300ff0d9b82 */ /* 0x000e620000000800 */
[----:B------:R-:W-:Y:S01]  /*0cf0*/  ULDC UR4, c[0x0][0xc] ;  /* 0x0000030000047ab9 */ /* 0x000fe20000000800 */
[----:B------:R-:W-:Y:S01]  /*0d00*/  ULDC UR5, c[0x0][0x10] ;  /* 0x0000040000057ab9 */ /* 0x000fe20000000800 */
[----:B------:R-:W-:Y:S01]  /*0d10*/  ULDC UR6, c[0x0][0x14] ;  /* 0x0000050000067ab9 */ /* 0x000fe20000000800 */
[----:B------:R-:W-:-:S04]  /*0d20*/  UIMAD.WIDE.U32 UR4, UR4, UR5, URZ ;  /* 0x00000005040472a5 */ /* 0x000fc8000f8e003f */
[----:B------:R-:W-:Y:S02]  /*0d30*/  UIMAD.WIDE.U32 UR36, UR4, UR6, URZ ;  /* 0x00000006042472a5 */ /* 0x000fe4000f8e003f */
[----:B------:R-:W-:-:S04]  /*0d40*/  UIMAD UR42, UR5, UR6, URZ ;  /* 0x00000006052a72a4 */ /* 0x000fc8000f8e023f */
[----:B------:R-:W-:Y:S01]  /*0d50*/  UIADD3 UR42, UR37, UR42, URZ ;  /* 0x0000002a252a7290 */ /* 0x000fe2000fffe03f */
[----:B0-----:R-:W-:-:S04]  /*0d60*/  @P1 IMAD.WIDE.U32 R16, R17, UR8, R4 ;  /* 0x0000000811101c25 */ /* 0x001fc8000f8e0004 */
[----:B------:R-:W-:Y:S02]  /*0d70*/  @P1 IMAD.IADD R17, R17, 0x1, R15 ;  /* 0x0000000111111824 */ /* 0x000fe400078e020f */
[----:B-1----:R-:W-:-:S04]  /*0d80*/  @!P1 IMAD.WIDE.U32 R10, R4, R13, R10 ;  /* 0x0000000d040a9225 */ /* 0x002fc800078e000a */
[----:B------:R-:W-:Y:S02]  /*0d90*/  @!P1 IMAD.MOV.U32 R16, RZ, RZ, R10 ;  /* 0x000000ffff109224 */ /* 0x000fe400078e000a */
[----:B------:R-:W-:Y:S01]  /*0da0*/  @!P1 IMAD.MOV.U32 R17, RZ, RZ, R11 ;  /* 0x000000ffff119224 */ /* 0x000fe200078e000b */
[----:B------:R-:W-:Y:S06]  /*0db0*/  @!P2 BRA `(.L_x_6) ;  /* 0x00000000000ca947 */ /* 0x000fec0003800000 */
[----:B------:R-:W-:Y:S01]  /*0dc0*/  UCGABAR_WAIT ;  /* 0x0000000000007dc7 */ /* 0x000fe20008000000 */
[----:B------:R-:W-:Y:S01]  /*0dd0*/  CCTL.IVALL ;  /* 0x00000000ff00798f */ /* 0x000fe20002000000 */
[----:B------:R-:W-:Y:S05]  /*0de0*/  BRA `(.L_x_7) ;  /* 0x0000000000047947 */ /* 0x000fea0003800000 */
.L_x_6:
[----:B------:R-:W-:Y:S06]  /*0df0*/  BAR.SYNC.DEFER_BLOCKING 0x0 ;  /* 0x0000000000007b1d */ /* 0x000fec0000010000 */
.L_x_7:
[----:B------:R-:W-:Y:S05]  /*0e00*/  @!P3 BRA `(.L_x_8) ;  /* 0x0000003400e8b947 */ /* 0x000fea0003800000 */
[----:B------:R-:W-:-:S13]  /*0e10*/  ISETP.GT.U32.AND P0, PT, R8, 0x1, PT ;  /* 0x000000010800780c */ /* 0x000fda0003f04070 */
[----:B------:R-:W-:Y:S05]  /*0e20*/  @P0 EXIT ;  /* 0x000000000000094d */ /* 0x000fea0003800000 */
[----:B------:R-:W-:Y:S01]  /*0e30*/  ULDC.64 UR4, c[0x0][0x650] ;  /* 0x0001940000047ab9 */ /* 0x000fe20000000a00 */
[----:B------:R-:W-:Y:S01]  /*0e40*/  PRMT R3, RZ, 0x7610, R3 ;  /* 0x00007610ff037816 */ /* 0x000fe20000000003 */
[----:B------:R-:W-:Y:S01]  /*0e50*/  IMAD.MOV.U32 R69, RZ, RZ, -0x1 ;  /* 0xffffffffff457424 */ /* 0x000fe200078e00ff */
[----:B------:R-:W-:Y:S01]  /*0e60*/  ISETP.GE.U32.AND P0, PT, R16, UR4, PT ;  /* 0x0000000410007c0c */ /* 0x000fe2000bf06070 */
[----:B------:R-:W-:Y:S02]  /*0e70*/  IMAD.MOV.U32 R68, RZ, RZ, -0x1 ;  /* 0xffffffffff447424 */ /* 0x000fe400078e00ff */
[----:B------:R-:W-:Y:S01]  /*0e80*/  IMAD.MOV.U32 R67, RZ, RZ, -0x1 ;  /* 0xffffffffff437424 */ /* 0x000fe200078e00ff */
[----:B------:R-:W-:-:S13]  /*0e90*/  ISETP.GE.U32.AND.EX P0, PT, R17, UR5, PT, P0 ;  /* 0x0000000511007c0c */ /* 0x000fda000bf06100 */
[----:B------:R-:W-:Y:S05]  /*0ea0*/  @P0 BRA `(.L_x_9) ;  /* 0x0000000400280947 */ /* 0x000fea0003800000 */
[----:B------:R-:W0:Y:S01]  /*0eb0*/  LDC.64 R24, c[0x0][0x628] ;  /* 0x00018a00ff187b82 */ /* 0x000e220000000a00 */
[----:B------:R-:W-:Y:S02]  /*0ec0*/  IMAD.MOV.U32 R10, RZ, RZ, R16 ;  /* 0x000000ffff0a7224 */ /* 0x000fe400078e0010 */
[----:B------:R-:W-:-:S05]  /*0ed0*/  IMAD.MOV.U32 R11, RZ, RZ, R17 ;  /* 0x000000ffff0b7224 */ /* 0x000fca00078e0011 */
[----:B------:R-:W1:Y:S08]  /*0ee0*/  LDC R8, c[0x0][0x630] ;  /* 0x00018c00ff087b82 */ /* 0x000e700000000800 */
[----:B------:R-:W2:Y:S01]  /*0ef0*/  LDC.64 R26, c[0x0][0x620] ;  /* 0x00018800ff1a7b82 */ /* 0x000ea20000000a00 */
[----:B0-----:R-:W-:-:S04]  /*0f00*/  ISETP.NE.U32.AND P0, PT, R24, RZ, PT ;  /* 0x000000ff1800720c */ /* 0x001fc80003f05070 */
[----:B------:R-:W-:-:S13]  /*0f10*/  ISETP.NE.AND.EX P0, PT, R25, RZ, PT, P0 ;  /* 0x000000ff1900720c */ /* 0x000fda0003f05300 */
[----:B-12---:R-:W-:Y:S05]  /*0f20*/  @!P0 BRA `(.L_x_10) ;  /* 0x0000000000288947 */ /* 0x006fea0003800000 */
[----:B------:R-:W0:Y:S02]  /*0f30*/  LDC R3, c[0x0][0x634] ;  /* 0x00018d00ff037b82 */ /* 0x000e240000000800 */
[----:B0-----:R-:W-:-:S05]  /*0f40*/  IADD3 R3, P0, R16, R3, RZ ;  /* 0x0000000310037210 */ /* 0x001fca0007f1e0ff */
[----:B------:R-:W-:-:S04]  /*0f50*/  IMAD.X R21, RZ, RZ, R17, P0 ;  /* 0x000000ffff157224 */ /* 0x000fc800000e0611 */
[----:B------:R-:W-:-:S04]  /*0f60*/  IMAD.WIDE.U32 R10, R21, R24, RZ ;  /* 0x00000018150a7225 */ /* 0x000fc800078e00ff */
[----:B------:R-:W-:-:S04]  /*0f70*/  IMAD.WIDE.U32 R12, P0, R3, R25, R10 ;  /* 0x00000019030c7225 */ /* 0x000fc8000780000a */
[----:B------:R-:W-:-:S04]  /*0f80*/  IMAD.WIDE.U32 R10, R3, R24, RZ ;  /* 0x00000018030a7225 */ /* 0x000fc800078e00ff */
[----:B------:R-:W-:Y:S01]  /*0f90*/  IMAD.X R15, RZ, RZ, RZ, P0 ;  /* 0x000000ffff0f7224 */ /* 0x000fe200000e06ff */
[----:B------:R-:W-:Y:S01]  /*0fa0*/  IADD3 RZ, P0, R11, R12, RZ ;  /* 0x0000000c0bff7210 */ /* 0x000fe20007f1e0ff */
[----:B------:R-:W-:-:S04]  /*0fb0*/  IMAD.MOV.U32 R14, RZ, RZ, R13 ;  /* 0x000000ffff0e7224 */ /* 0x000fc800078e000d */
[----:B------:R-:W-:-:S08]  /*0fc0*/  IMAD.WIDE.U32.X R10, R21, R25, R14, P0 ;  /* 0x00000019150a7225 */ /* 0x000fd000000e040e */
.L_x_10:
[----:B------:R-:W0:Y:S01]  /*0fd0*/  LDC.64 R30, c[0x0][0x640] ;  /* 0x00019000ff1e7b82 */ /* 0x000e220000000a00 */
[-CC-:B------:R-:W-:Y:S01]  /*0fe0*/  SHF.R.U64 R67, R10, R8.reuse, R11.reuse ;  /* 0x000000080a437219 */ /* 0x180fe2000000120b */
[----:B------:R-:W-:Y:S01]  /*0ff0*/  IMAD R29, R9, R23, R4 ;  /* 0x00000017091d7224 */ /* 0x000fe200078e0204 */
[----:B------:R-:W-:Y:S01]  /*1000*/  SHF.R.U32.HI R3, RZ, R8, R11 ;  /* 0x00000008ff037219 */ /* 0x000fe2000001160b */
[----:B------:R-:W-:Y:S01]  /*1010*/  IMAD.MOV.U32 R23, RZ, RZ, 0x1 ;  /* 0x00000001ff177424 */ /* 0x000fe200078e00ff */
[----:B------:R-:W-:-:S03]  /*1020*/  IADD3 R5, P0, RZ, -R67, RZ ;  /* 0x80000043ff057210 */ /* 0x000fc60007f1e0ff */
[----:B------:R-:W1:Y:S02]  /*1030*/  LDC R12, c[0x0][0x618] ;  /* 0x00018600ff0c7b82 */ /* 0x000e640000000800 */
[----:B------:R-:W-:Y:S02]  /*1040*/  IMAD.X R3, RZ, RZ, ~R3, P0 ;  /* 0x000000ffff037224 */ /* 0x000fe400000e0e03 */
[----:B------:R-:W-:-:S04]  /*1050*/  IMAD.WIDE.U32 R10, R5, R26, R16 ;  /* 0x0000001a050a7225 */ /* 0x000fc800078e0010 */
[----:B------:R-:W2:Y:S01]  /*1060*/  LDC R20, c[0x0][0x608] ;  /* 0x00018200ff147b82 */ /* 0x000ea20000000800 */
[----:B------:R-:W-:Y:S02]  /*1070*/  IMAD R8, R3, R26, RZ ;  /* 0x0000001a03087224 */ /* 0x000fe400078e02ff */
[----:B------:R-:W-:Y:S02]  /*1080*/  IMAD.MOV.U32 R3, RZ, RZ, -0x1 ;  /* 0xffffffffff037424 */ /* 0x000fe400078e00ff */
[----:B------:R-:W-:-:S03]  /*1090*/  IMAD R5, R5, R27, R8 ;  /* 0x0000001b05057224 */ /* 0x000fc600078e0208 */
[----:B------:R-:W3:Y:S01]  /*10a0*/  LDC R28, c[0x0][0x658] ;  /* 0x00019600ff1c7b82 */ /* 0x000ee20000000800 */
[----:B------:R-:W-:Y:S01]  /*10b0*/  IMAD.IADD R5, R11, 0x1, R5 ;  /* 0x000000010b057824 */ /* 0x000fe200078e0205 */
[----:B0-----:R-:W-:-:S04]  /*10c0*/  ISETP.NE.U32.AND P0, PT, R30, RZ, PT ;  /* 0x000000ff1e00720c */ /* 0x001fc80003f05070 */
[----:B------:R-:W-:Y:S02]  /*10d0*/  ISETP.NE.AND.EX P0, PT, R31, RZ, PT, P0 ;  /* 0x000000ff1f00720c */ /* 0x000fe40003f05300 */
[----:B------:R-:W0:Y:S01]  /*10e0*/  LDC R24, c[0x0][0x600] ;  /* 0x00018000ff187b82 */ /* 0x000e220000000800 */
[-CC-:B-1----:R-:W-:Y:S02]  /*10f0*/  SHF.R.U64 R14, R10, R12.reuse, R5.reuse ;  /* 0x0000000c0a0e7219 */ /* 0x182fe40000001205 */
[----:B------:R-:W-:-:S05]  /*1100*/  SHF.R.U32.HI R5, RZ, R12, R5 ;  /* 0x0000000cff057219 */ /* 0x000fca0000011605 */
[----:B------:R-:W1:Y:S01]  /*1110*/  LDC R15, c[0x0][0x648] ;  /* 0x00019200ff0f7b82 */ /* 0x000e620000000800 */
[-CC-:B--2---:R-:W-:Y:S02]  /*1120*/  SHF.R.U64 R27, R14, R20.reuse, R5.reuse ;  /* 0x000000140e1b7219 */ /* 0x184fe40000001205 */
[----:B------:R-:W-:-:S05]  /*1130*/  SHF.R.U32.HI R5, RZ, R20, R5 ;  /* 0x00000014ff057219 */ /* 0x000fca0000011605 */
[----:B------:R-:W2:Y:S01]  /*1140*/  LDC R21, c[0x0][0x638] ;  /* 0x00018e00ff157b82 */ /* 0x000ea20000000800 */
[-CC-:B---3--:R-:W-:Y:S02]  /*1150*/  SHF.R.U64 R20, R27, R28.reuse, R5.reuse ;  /* 0x0000001c1b147219 */ /* 0x188fe40000001205 */
[-C--:B------:R-:W-:Y:S02]  /*1160*/  SHF.L.U32 R3, R3, R28.reuse, RZ ;  /* 0x0000001c03037219 */ /* 0x080fe400000006ff */
[----:B------:R-:W-:Y:S01]  /*1170*/  SHF.R.U32.HI R5, RZ, R28, R5 ;  /* 0x0000001cff057219 */ /* 0x000fe20000011605 */
[----:B------:R-:W-:Y:S01]  /*1180*/  IMAD.MOV.U32 R4, RZ, RZ, R20 ;  /* 0x000000ffff047224 */ /* 0x000fe200078e0014 */
[----:B------:R-:W-:Y:S01]  /*1190*/  LOP3.LUT R12, RZ, R3, RZ, 0x33, !PT ;  /* 0x00000003ff0c7212 */ /* 0x000fe200078e33ff */
[----:B------:R-:W3:Y:S01]  /*11a0*/  LDC R25, c[0x0][0x610] ;  /* 0x00018400ff197b82 */ /* 0x000ee20000000800 */
[----:B------:R-:W-:Y:S05]  /*11b0*/  @!P0 BRA `(.L_x_11) ;  /* 0x0000000000288947 */ /* 0x000fea0003800000 */
[----:B------:R-:W4:Y:S02]  /*11c0*/  LDC R3, c[0x0][0x64c] ;  /* 0x00019300ff037b82 */ /* 0x000f240000000800 */
[----:B----4-:R-:W-:-:S05]  /*11d0*/  IADD3 R3, P0, R20, R3, RZ ;  /* 0x0000000314037210 */ /* 0x010fca0007f1e0ff */
        /* <DEDUP_REMOVED lines=8> */
.L_x_11:
[----:B-1----:R-:W-:Y:S01]  /*1260*/  SHF.R.U64 R4, R4, R15, R5 ;  /* 0x0000000f04047219 */ /* 0x002fe20000001205 */
[----:B0-----:R-:W-:Y:S01]  /*1270*/  VIADD R5, R24, 0xffffffff ;  /* 0xffffffff18057836 */ /* 0x001fe20000000000 */
[----:B------:R-:W-:Y:S02]  /*1280*/  SHF.L.U32 R3, R23, R28, RZ ;  /* 0x0000001c17037219 */ /* 0x000fe400000006ff */
[----:B------:R-:W-:Y:S01]  /*1290*/  LOP3.LUT R12, R27, R12, RZ, 0xc0, !PT ;  /* 0x0000000c1b0c7212 */ /* 0x000fe200078ec0ff */
[----:B------:R-:W-:Y:S01]  /*12a0*/  IMAD.MOV R8, RZ, RZ, -R4 ;  /* 0x000000ffff087224 */ /* 0x000fe200078e0a04 */
[----:B------:R-:W-:Y:S02]  /*12b0*/  SEL R6, R6, R29, !P1 ;  /* 0x0000001d06067207 */ /* 0x000fe40004800000 */
[----:B------:R-:W-:Y:S01]  /*12c0*/  LOP3.LUT R5, R14, R5, RZ, 0xc0, !PT ;  /* 0x000000050e057212 */ /* 0x000fe200078ec0ff */
[----:B------:R-:W-:Y:S02]  /*12d0*/  IMAD R9, R3, R4, R12 ;  /* 0x0000000403097224 */ /* 0x000fe400078e020c */
[----:B--2---:R-:W-:-:S02]  /*12e0*/  IMAD R3, R8, R21, R20 ;  /* 0x0000001508037224 */ /* 0x004fc400078e0214 */
[----:B---3--:R-:W-:Y:S02]  /*12f0*/  IMAD R6, R9, R25, R6 ;  /* 0x0000001909067224 */ /* 0x008fe400078e0206 */
[----:B------:R-:W-:Y:S02]  /*1300*/  IMAD R69, R3, R24, R5 ;  /* 0x0000001803457224 */ /* 0x000fe400078e0205 */
[----:B------:R-:W-:-:S03]  /*1310*/  IMAD.MOV.U32 R4, RZ, RZ, 0x1 ;  /* 0x00000001ff047424 */ /* 0x000fc600078e00ff */
[----:B------:R-:W-:Y:S02]  /*1320*/  SEL R68, R69, R6, !P1 ;  /* 0x0000000645447207 */ /* 0x000fe40004800000 */
[----:B------:R-:W-:Y:S02]  /*1330*/  PRMT R3, R4, 0x7610, R3 ;  /* 0x0000761004037816 */ /* 0x000fe40000000003 */
[----:B------:R-:W-:-:S07]  /*1340*/  SEL R69, R6, R69, !P1 ;  /* 0x0000004506457207 */ /* 0x000fce0004800000 */
.L_x_9:
[----:B------:R-:W-:-:S08]  /*1350*/  NOP ;  /* 0x0000000000007918 */ /* 0x000fd00000000000 */
[----:B------:R-:W0:Y:S02]  /*1360*/  USETMAXREG.TRY_ALLOC.CTAPOOL UP0, 0xe8 ;  /* 0x000000e8000079c8 */ /* 0x000e240008000600 */
[----:B0-----:R-:W-:-:S13]  /*1370*/  PLOP3.LUT P0, PT, PT, PT, UP0, 0x80, 0x0 ;  /* 0x000000000000781c */ /* 0x001fda0003f0f008 */
[----:B------:R-:W-:Y:S05]  /*1380*/  @!P0 BRA `(.L_x_9) ;  /* 0xfffffffc00f08947 */ /* 0x000fea000383ffff */
[----:B------:R-:W-:Y:S01]  /*1390*/  ULDC.64 UR4, c[0x0][0x598] ;  /* 0x0001660000047ab9 */ /* 0x000fe20000000a00 */
[----:B------:R-:W-:Y:S01]  /*13a0*/  ULDC.64 UR38, c[0x0][0x208] ;  /* 0x0000820000267ab9 */ /* 0x000fe20000000a00 */
[----:B------:R-:W-:-:S04]  /*13b0*/  ISETP.NE.U32.AND P0, PT, RZ, UR4, PT ;  /* 0x00000004ff007c0c */ /* 0x000fc8000bf05070 */
[----:B------:R-:W-:-:S13]  /*13c0*/  ISETP.NE.AND.EX P0, PT, RZ, UR5, PT, P0 ;  /* 0x00000005ff007c0c */ /* 0x000fda000bf05300 */
[----:B------:R-:W-:Y:S05]  /*13d0*/  @!P0 BRA `(.L_x_12) ;  /* 0x00000000001c8947 */ /* 0x000fea0003800000 */
[----:B------:R-:W0:Y:S02]  /*13e0*/  LDC.64 R4, c[0x0][0x598] ;  /* 0x00016600ff047b82 */ /* 0x000e240000000a00 */
[----:B0-----:R-:W2:Y:S02]  /*13f0*/  LDG.E.64 R4, desc[UR38][R4.64] ;  /* 0x0000002604047981 */ /* 0x001ea4000c1e1b00 */
[----:B--2---:R-:W-:-:S04]  /*1400*/  ISETP.NE.U32.AND P0, PT, R4, RZ, PT ;  /* 0x000000ff0400720c */ /* 0x004fc80003f05070 */
[----:B------:R-:W-:-:S13]  /*1410*/  ISETP.NE.AND.EX P0, PT, R5, RZ, PT, P0 ;  /* 0x000000ff0500720c */ /* 0x000fda0003f05300 */
[----:B------:R-:W-:Y:S05]  /*1420*/  @!P0 BRA `(.L_x_12) ;  /* 0x0000000000088947 */ /* 0x000fea0003800000 */
[----:B------:R0:W5:Y:S01]  /*1430*/  LD.E R23, desc[UR38][R4.64] ;  /* 0x0000002604177980 */ /* 0x000162000c101900 */
[----:B------:R-:W-:Y:S05]  /*1440*/  BRA `(.L_x_13) ;  /* 0x0000000000247947 */ /* 0x000fea0003800000 */
.L_x_12:
[----:B------:R-:W-:Y:S02]  /*1450*/  ULDC.64 UR4, c[0x0][0x588] ;  /* 0x0001620000047ab9 */ /* 0x000fe40000000a00 */
[----:B------:R-:W-:-:S04]  /*1460*/  ISETP.NE.U32.AND P0, PT, RZ, UR4, PT ;  /* 0x00000004ff007c0c */ /* 0x000fc8000bf05070 */
[----:B------:R-:W-:-:S13]  /*1470*/  ISETP.NE.AND.EX P0, PT, RZ, UR5, PT, P0 ;  /* 0x00000005ff007c0c */ /* 0x000fda000bf05300 */
[----:B------:R-:W-:Y:S05]  /*1480*/  @!P0 BRA `(.L_x_14) ;  /* 0x00000000000c8947 */ /* 0x000fea0003800000 */
[----:B------:R-:W0:Y:S02]  /*1490*/  LDC.64 R4, c[0x0][0x588] ;  /* 0x00016200ff047b82 */ /* 0x000e240000000a00 */
[----:B0-----:R1:W5:Y:S01]  /*14a0*/  LDG.E R23, desc[UR38][R4.64] ;  /* 0x0000002604177981 */ /* 0x001362000c1e1900 */
[----:B------:R-:W-:Y:S05]  /*14b0*/  BRA `(.L_x_13) ;  /* 0x0000000000087947 */ /* 0x000fea0003800000 */
.L_x_14:
[----:B------:R-:W-:Y:S02]  /*14c0*/  ULDC UR4, c[0x0][0x580] ;  /* 0x0001600000047ab9 */ /* 0x000fe40000000800 */
[----:B------:R-:W-:-:S07]  /*14d0*/  IMAD.U32 R23, RZ, RZ, UR4 ;  /* 0x00000004ff177e24 */ /* 0x000fce000f8e00ff */
.L_x_13:
[----:B------:R-:W-:Y:S02]  /*14e0*/  ULDC.64 UR4, c[0x0][0x5a0] ;  /* 0x0001680000047ab9 */ /* 0x000fe40000000a00 */
[----:B------:R-:W-:-:S04]  /*14f0*/  ISETP.NE.U32.AND P0, PT, RZ, UR4, PT ;  /* 0x00000004ff007c0c */ /* 0x000fc8000bf05070 */
[----:B------:R-:W-:-:S13]  /*1500*/  ISETP.NE.AND.EX P0, PT, RZ, UR5, PT, P0 ;  /* 0x00000005ff007c0c */ /* 0x000fda000bf05300 */
[----:B------:R-:W-:Y:S05]  /*1510*/  @!P0 BRA `(.L_x_15) ;  /* 0x00000000001c8947 */ /* 0x000fea0003800000 */
[----:B01----:R-:W0:Y:S02]  /*1520*/  LDC.64 R4, c[0x0][0x5a0] ;  /* 0x00016800ff047b82 */ /* 0x003e240000000a00 */
[----:B0-----:R-:W2:Y:S02]  /*1530*/  LDG.E.64 R4, desc[UR38][R4.64] ;  /* 0x0000002604047981 */ /* 0x001ea4000c1e1b00 */
[----:B--2---:R-:W-:-:S04]  /*1540*/  ISETP.NE.U32.AND P0, PT, R4, RZ, PT ;  /* 0x000000ff0400720c */ /* 0x004fc80003f05070 */
[----:B------:R-:W-:-:S13]  /*1550*/  ISETP.NE.AND.EX P0, PT, R5, RZ, PT, P0 ;  /* 0x000000ff0500720c */ /* 0x000fda0003f05300 */
[----:B------:R-:W-:Y:S05]  /*1560*/  @!P0 BRA `(.L_x_15) ;  /* 0x0000000000088947 */ /* 0x000fea0003800000 */
[----:B------:R0:W5:Y:S01]  /*1570*/  LD.E R58, desc[UR38][R4.64] ;  /* 0x00000026043a7980 */ /* 0x000162000c101900 */
[----:B------:R-:W-:Y:S05]  /*1580*/  BRA `(.L_x_16) ;  /* 0x0000000000247947 */ /* 0x000fea0003800000 */
.L_x_15:
[----:B------:R-:W-:Y:S02]  /*1590*/  ULDC.64 UR4, c[0x0][0x590] ;  /* 0x0001640000047ab9 */ /* 0x000fe40000000a00 */
[----:B------:R-:W-:-:S04]  /*15a0*/  ISETP.NE.U32.AND P0, PT, RZ, UR4, PT ;  /* 0x00000004ff007c0c */ /* 0x000fc8000bf05070 */
[----:B------:R-:W-:-:S13]  /*15b0*/  ISETP.NE.AND.EX P0, PT, RZ, UR5, PT, P0 ;  /* 0x00000005ff007c0c */ /* 0x000fda000bf05300 */
[----:B------:R-:W-:Y:S05]  /*15c0*/  @!P0 BRA `(.L_x_17) ;  /* 0x00000000000c8947 */ /* 0x000fea0003800000 */
[----:B------:R-:W2:Y:S02]  /*15d0*/  LDC.64 R58, c[0x0][0x590] ;  /* 0x00016400ff3a7b82 */ /* 0x000ea40000000a00 */
[----:B--2---:R2:W5:Y:S01]  /*15e0*/  LDG.E R58, desc[UR38][R58.64] ;  /* 0x000000263a3a7981 */ /* 0x004562000c1e1900 */
[----:B------:R-:W-:Y:S05]  /*15f0*/  BRA `(.L_x_16) ;  /* 0x0000000000087947 */ /* 0x000fea0003800000 */
.L_x_17:
[----:B------:R-:W-:Y:S02]  /*1600*/  ULDC UR4, c[0x0][0x584] ;  /* 0x0001610000047ab9 */ /* 0x000fe40000000800 */
[----:B------:R-:W-:-:S07]  /*1610*/  IMAD.U32 R58, RZ, RZ, UR4 ;  /* 0x00000004ff3a7e24 */ /* 0x000fce000f8e00ff */
.L_x_16:
[----:B------:R-:W-:-:S13]  /*1620*/  LOP3.LUT P0, RZ, R3, 0xff, RZ, 0xc0, !PT ;  /* 0x000000ff03ff7812 */ /* 0x000fda000780c0ff */
[----:B------:R-:W-:Y:S05]  /*1630*/  @!P0 EXIT ;  /* 0x000000000000894d */ /* 0x000fea0003800000 */
[----:B------:R-:W3:Y:S01]  /*1640*/  LDC R60, c[0x0][0x658] ;  /* 0x00019600ff3c7b82 */ /* 0x000ee20000000800 */
[----:B------:R-:W-:Y:S01]  /*1650*/  LOP3.LUT R7, R7, 0x1, RZ, 0xc0, !PT ;  /* 0x0000000107077812 */ /* 0x000fe200078ec0ff */
[----:B------:R-:W-:Y:S01]  /*1660*/  ULDC.64 UR6, c[0x0][0x288] ;  /* 0x0000a20000067ab9 */ /* 0x000fe20000000a00 */
[----:B------:R-:W-:Y:S01]  /*1670*/  SHF.R.U32.HI R3, RZ, 0x1, R0 ;  /* 0x00000001ff037819 */ /* 0x000fe20000011600 */
[----:B------:R-:W-:Y:S01]  /*1680*/  UIADD3 UR4, UR7, 0x1f, URZ ;  /* 0x0000001f07047890 */ /* 0x000fe2000fffe03f */
[----:B------:R-:W-:Y:S01]  /*1690*/  SHF.R.U32.HI R0, RZ, 0x2, R61 ;  /* 0x00000002ff007819 */ /* 0x000fe2000001163d */
[----:B01----:R-:W-:Y:S01]  /*16a0*/  IMAD.SHL.U32 R5, R7, 0x40, RZ ;  /* 0x0000004007057824 */ /* 0x003fe200078e00ff */
[----:B------:R-:W-:Y:S01]  /*16b0*/  LOP3.LUT R3, R3, 0x30, RZ, 0xc0, !PT ;  /* 0x0000003003037812 */ /* 0x000fe200078ec0ff */
[----:B------:R-:W0:Y:S01]  /*16c0*/  LDC R63, c[0x0][0x600] ;  /* 0x00018000ff3f7b82 */ /* 0x000e220000000800 */
[----:B------:R-:W-:Y:S01]  /*16d0*/  LOP3.LUT R0, R0, 0x7, RZ, 0xc0, !PT ;  /* 0x0000000700007812 */ /* 0x000fe200078ec0ff */
[----:B------:R-:W-:Y:S01]  /*16e0*/  USHF.R.S32.HI UR5, URZ, 0x1f, UR4 ;  /* 0x0000001f3f057899 */ /* 0x000fe20008011404 */
[----:B--2---:R-:W-:Y:S01]  /*16f0*/  LOP3.LUT R59, R61, 0x3, RZ, 0xc0, !PT ;  /* 0x000000033d3b7812 */ /* 0x004fe200078ec0ff */
[----:B------:R-:W-:Y:S01]  /*1700*/  IMAD.U32 R4, RZ, RZ, UR6 ;  /* 0x00000006ff047e24 */ /* 0x000fe2000f8e00ff */
[--C-:B------:R-:W-:Y:S01]  /*1710*/  LOP3.LUT R56, R5, 0x40, R0.reuse, 0xe2, !PT ;  /* 0x0000004005387812 */ /* 0x100fe200078ee200 */
[----:B------:R-:W-:Y:S01]  /*1720*/  ULEA.HI UR5, UR5, UR4, URZ, 0x5 ;  /* 0x0000000405057291 */ /* 0x000fe2000f8f283f */
[-C--:B------:R-:W-:Y:S01]  /*1730*/  IADD3 R0, RZ, -R3.reuse, -R0 ;  /* 0x80000003ff007210 */ /* 0x080fe20007ffe800 */
[----:B------:R-:W-:Y:S01]  /*1740*/  IMAD.MOV.U32 R5, RZ, RZ, 0x1 ;  /* 0x00000001ff057424 */ /* 0x000fe200078e00ff */
[----:B------:R-:W-:Y:S01]  /*1750*/  LOP3.LUT R56, R56, R3, RZ, 0xfc, !PT ;  /* 0x0000000338387212 */ /* 0x000fe200078efcff */
[----:B------:R-:W-:Y:S01]  /*1760*/  USHF.R.S32.HI UR43, URZ, 0x5, UR5 ;  /* 0x000000053f2b7899 */ /* 0x000fe20008011405 */
[----:B------:R-:W-:Y:S01]  /*1770*/  IMAD.MOV.U32 R3, RZ, RZ, -0x1 ;  /* 0xffffffffff037424 */ /* 0x000fe200078e00ff */
[----:B------:R-:W-:Y:S01]  /*1780*/  LOP3.LUT R62, R61, 0x80, RZ, 0xc0, !PT ;  /* 0x000000803d3e7812 */ /* 0x000fe200078ec0ff */
[----:B------:R-:W-:Y:S01]  /*1790*/  IMAD R0, R7, -0x40, R0 ;  /* 0xffffffc007007824 */ /* 0x000fe200078e0200 */
[----:B------:R-:W-:Y:S01]  /*17a0*/  UISETP.LT.AND UP0, UPT, UR43, 0x1, UPT ;  /* 0x000000012b00788c */ /* 0x000fe2000bf01270 */
[----:B------:R-:W-:Y:S01]  /*17b0*/  IMAD R59, R59, -0x2, R4 ;  /* 0xfffffffe3b3b7824 */ /* 0x000fe200078e0204 */
[-C--:B---3--:R-:W-:Y:S01]  /*17c0*/  SHF.L.U32 R3, R3, R60.reuse, RZ ;  /* 0x0000003c03037219 */ /* 0x088fe200000006ff */
[----:B------:R-:W-:Y:S01]  /*17d0*/  ULDC UR4, c[0x0][0x284] ;  /* 0x0000a10000047ab9 */ /* 0x000fe20000000800 */
[----:B------:R-:W-:Y:S01]  /*17e0*/  USEL UR44, UR43, 0x1, UP0 ;  /* 0x000000012b2c7887 */ /* 0x000fe20008000000 */
[----:B------:R-:W-:Y:S01]  /*17f0*/  SHF.L.U32 R60, R5, R60, RZ ;  /* 0x0000003c053c7219 */ /* 0x000fe200000006ff */
[----:B------:R-:W-:Y:S01]  /*1800*/  IMAD.SHL.U32 R61, R61, 0x2, RZ ;  /* 0x000000023d3d7824 */ /* 0x000fe200078e00ff */
[----:B------:R-:W-:Y:S01]  /*1810*/  SHF.R.U32.HI R62, RZ, 0x7, R62 ;  /* 0x00000007ff3e7819 */ /* 0x000fe2000001163e */
[----:B------:R-:W-:Y:S01]  /*1820*/  VIADD R65, R0, UR4 ;  /* 0x0000000400417c36 */ /* 0x000fe20008000000 */
[----:B------:R-:W-:Y:S01]  /*1830*/  LOP3.LUT R64, RZ, R3, RZ, 0x33, !PT ;  /* 0x00000003ff407212 */ /* 0x000fe200078e33ff */
[----:B0-----:R-:W-:Y:S01]  /*1840*/  VIADD R63, R63, 0xffffffff ;  /* 0xffffffff3f3f7836 */ /* 0x001fe20000000000 */
[----:B------:R-:W-:Y:S01]  /*1850*/  UIADD3 UR44, UR43, -UR44, URZ ;  /* 0x8000002c2b2c7290 */ /* 0x000fe2000fffe03f */
[----:B------:R-:W-:Y:S01]  /*1860*/  IMAD.MOV.U32 R57, RZ, RZ, RZ ;  /* 0x000000ffff397224 */ /* 0x000fe200078e00ff */
[----:B------:R-:W-:Y:S01]  /*1870*/  UMOV UR40, URZ ;  /* 0x0000003f00287c82 */ /* 0x000fe20008000000 */
[----:B------:R-:W-:-:S09]  /*1880*/  UMOV UR41, URZ ;  /* 0x0000003f00297c82 */ /* 0x000fd20008000000 */
.L_x_105:
[----:B0-----:R-:W0:Y:S01]  /*1890*/  SHFL.IDX PT, R0, R62, RZ, 0x1f ;  /* 0x00001fff3e007589 */ /* 0x001e2200000e0000 */
[----:B------:R-:W1:Y:S01]  /*18a0*/  S2UR UR7, SR_CgaCtaId ;  /* 0x00000000000779c3 */ /* 0x000e620000008800 */
[----:B------:R-:W-:Y:S01]  /*18b0*/  UMOV UR6, 0x400 ;  /* 0x0000040000067882 */ /* 0x000fe20000000000 */
[----:B0-----:R-:W-:Y:S01]  /*18c0*/  R2UR UR4, R0 ;  /* 0x00000000000472ca */ /* 0x001fe200000e0000 */
[----:B-1----:R-:W-:-:S12]  /*18d0*/  ULEA UR6, UR7, UR6, 0x18 ;  /* 0x0000000607067291 */ /* 0x002fd8000f8ec03f */
[----:B------:R-:W-:-:S04]  /*18e0*/  ULEA.HI UR5, UR4, UR4, URZ, 0x1 ;  /* 0x0000000404057291 */ /* 0x000fc8000f8f083f */
[----:B------:R-:W-:-:S04]  /*18f0*/  ULOP3.LUT UR5, UR5, 0x1ffffe, URZ, 0xc0, !UPT ;  /* 0x001ffffe05057892 */ /* 0x000fc8000f8ec03f */
[----:B------:R-:W-:-:S03]  /*1900*/  UIADD3 UR5, UR4, -UR5, URZ ;  /* 0x8000000504057290 */ /* 0x000fc6000fffe03f */
[----:B------:R-:W-:Y:S01]  /*1910*/  ULDC UR4, c[0x0][0x28c] ;  /* 0x0000a30000047ab9 */ /* 0x000fe20000000800 */
[----:B------:R-:W-:Y:S01]  /*1920*/  ULEA UR5, UR5, UR6, 0xb ;  /* 0x0000000605057291 */ /* 0x000fe2000f8e583f */
[----:B------:R-:W-:-:S03]  /*1930*/  ISETP.LT.AND P0, PT, RZ, UR4, PT ;  /* 0x00000004ff007c0c */ /* 0x000fc6000bf01270 */
[----:B------:R-:W-:-:S04]  /*1940*/  UIADD3 UR5, UR5, 0x300, URZ ;  /* 0x0000030005057890 */ /* 0x000fc8000fffe03f */
[----:B------:R-:W-:-:S04]  /*1950*/  USHF.R.U32.HI UR5, URZ, 0x4, UR5 ;  /* 0x000000043f057899 */ /* 0x000fc80008011605 */
[----:B------:R-:W-:-:S04]  /*1960*/  ULOP3.LUT UR5, UR5, 0x3fff, URZ, 0xc0, !UPT ;  /* 0x00003fff05057892 */ /* 0x000fc8000f8ec03f */
[----:B------:R-:W-:Y:S01]  /*1970*/  ULOP3.LUT UR45, UR5, 0x10000, URZ, 0xfc, !UPT ;  /* 0x00010000052d7892 */ /* 0x000fe2000f8efc3f */
[----:B---34-:R-:W-:Y:S11]  /*1980*/  @P0 BRA `(.L_x_18) ;  /* 0x0000000000400947 */ /* 0x018ff60003800000 */
[----:B------:R-:W-:Y:S01]  /*1990*/  MOV R0, 0x0 ;  /* 0x0000000000007802 */ /* 0x000fe20000000f00 */
[----:B------:R-:W-:Y:S01]  /*19a0*/  ULDC.64 UR4, c[0x4][0x68] ;  /* 0x01001a0000047ab9 */ /* 0x000fe20000000a00 */
[----:B------:R-:W-:Y:S01]  /*19b0*/  ULDC.64 UR6, c[0x4][0x8] ;  /* 0x0100020000067ab9 */ /* 0x000fe20000000a00 */
[----:B------:R-:W-:Y:S01]  /*19c0*/  IMAD.U32 R4, RZ, RZ, UR4 ;  /* 0x00000004ff047e24 */ /* 0x000fe2000f8e00ff */
[----:B------:R0:W1:Y:S01]  /*19d0*/  LDC.64 R14, c[0x4][R0] ;  /* 0x01000000000e7b82 */ /* 0x0000620000000a00 */
[----:B------:R-:W-:Y:S01]  /*19e0*/  IMAD.U32 R5, RZ, RZ, UR5 ;  /* 0x00000005ff057e24 */ /* 0x000fe2000f8e00ff */
[----:B------:R-:W-:Y:S01]  /*19f0*/  ULDC.64 UR4, c[0x4][0x70] ;  /* 0x01001c0000047ab9 */ /* 0x000fe20000000a00 */
[----:B------:R-:W-:Y:S02]  /*1a00*/  IMAD.U32 R10, RZ, RZ, UR6 ;  /* 0x00000006ff0a7e24 */ /* 0x000fe4000f8e00ff */
[----:B------:R-:W-:Y:S02]  /*1a10*/  IMAD.U32 R6, RZ, RZ, UR4 ;  /* 0x00000004ff067e24 */ /* 0x000fe4000f8e00ff */
[----:B------:R-:W-:-:S02]  /*1a20*/  IMAD.U32 R7, RZ, RZ, UR5 ;  /* 0x00000005ff077e24 */ /* 0x000fc4000f8e00ff */
[----:B------:R-:W-:Y:S02]  /*1a30*/  IMAD.U32 R11, RZ, RZ, UR7 ;  /* 0x00000007ff0b7e24 */ /* 0x000fe4000f8e00ff */
[----:B------:R-:W-:Y:S02]  /*1a40*/  IMAD.MOV.U32 R8, RZ, RZ, 0x1e1 ;  /* 0x000001e1ff087424 */ /* 0x000fe400078e00ff */
[----:B------:R-:W-:Y:S02]  /*1a50*/  IMAD.MOV.U32 R12, RZ, RZ, 0x1 ;  /* 0x00000001ff0c7424 */ /* 0x000fe400078e00ff */
[----:B0-----:R-:W-:-:S07]  /*1a60*/  IMAD.MOV.U32 R13, RZ, RZ, RZ ;  /* 0x000000ffff0d7224 */ /* 0x001fce00078e00ff */
[----:B------:R-:W-:-:S07]  /*1a70*/  LEPC R20, `(.L_x_18) ;  /* 0x000000001014794e */ /* 0x000fce0000000000 */
[----:B-1---5:R-:W-:Y:S05]  /*1a80*/  CALL.ABS.NOINC R14 ;  /* 0x000000000e007343 */ /* 0x022fea0003c00000 */
.L_x_18:
[----:B------:R-:W-:-:S04]  /*1a90*/  LOP3.LUT R0, R18, 0x1, RZ, 0xfc, !PT ;  /* 0x0000000112007812 */ /* 0x000fc800078efcff */
[----:B------:R-:W-:-:S13]  /*1aa0*/  ISETP.NE.AND P0, PT, R0, 0x3, PT ;  /* 0x000000030000780c */ /* 0x000fda0003f05270 */
[----:B------:R-:W-:Y:S05]  /*1ab0*/  @!P0 BRA `(.L_x_19) ;  /* 0x0000000000048947 */ /* 0x000fea0003800000 */
[----:B------:R-:W-:Y:S01]  /*1ac0*/  BPT.TRAP 0x1 ;  /* 0x000000040000795c */ /* 0x000fe20000300000 */
.L_x_19:
[----:B------:R-:W0:Y:S01]  /*1ad0*/  S2UR UR5, SR_CgaCtaId ;  /* 0x00000000000579c3 */ /* 0x000e220000008800 */
[----:B------:R-:W-:Y:S01]  /*1ae0*/  UMOV UR4, 0x400 ;  /* 0x0000040000047882 */ /* 0x000fe20000000000 */
[----:B------:R-:W-:Y:S02]  /*1af0*/  IMAD.U32 R0, RZ, RZ, UR40 ;  /* 0x00000028ff007e24 */ /* 0x000fe4000f8e00ff */
[----:B------:R-:W-:-:S03]  /*1b00*/  IMAD.U32 R3, RZ, RZ, UR41 ;  /* 0x00000029ff037e24 */ /* 0x000fc6000f8e00ff */
[----:B------:R-:W-:Y:S01]  /*1b10*/  SHF.L.U32 R0, R0, 0x1f, RZ ;  /* 0x0000001f00007819 */ /* 0x000fe200000006ff */
[----:B0-----:R-:W-:-:S06]  /*1b20*/  ULEA UR4, UR5, UR4, 0x18 ;  /* 0x0000000405047291 */ /* 0x001fcc000f8ec03f */
[----:B------:R-:W-:-:S04]  /*1b30*/  IMAD.U32 R6, RZ, RZ, UR4 ;  /* 0x00000004ff067e24 */ /* 0x000fc8000f8e00ff */
[----:B------:R-:W-:-:S04]  /*1b40*/  IMAD R3, R3, 0x8, R6 ;  /* 0x0000000803037824 */ /* 0x000fc800078e0206 */
[----:B------:R0:W1:Y:S01]  /*1b50*/  SYNCS.PHASECHK.TRANS64.TRYWAIT P1, [R3+URZ], R0 ;  /* 0x00000000030075a7 */ /* 0x000062000802017f */
[----:B------:R-:W-:Y:S05]  /*1b60*/  @!P0 BRA `(.L_x_20) ;  /* 0x0000000000048947 */ /* 0x000fea0003800000 */
[----:B------:R-:W-:Y:S01]  /*1b70*/  BPT.TRAP 0x1 ;  /* 0x000000040000795c */ /* 0x000fe20000300000 */
.L_x_20:
[----:B------:R-:W-:-:S05]  /*1b80*/  IMAD.U32 R4, RZ, RZ, UR44 ;  /* 0x0000002cff047e24 */ /* 0x000fca000f8e00ff */
[----:B------:R-:W-:Y:S01]  /*1b90*/  ISETP.GE.AND P2, PT, R4, 0x1, PT ;  /* 0x000000010400780c */ /* 0x000fe20003f46270 */
[----:B-1----:R-:W-:-:S12]  /*1ba0*/  @P1 BRA `(.L_x_21) ;  /* 0x0000000000081947 */ /* 0x002fd80003800000 */
[----:B------:R-:W1:Y:S02]  /*1bb0*/  SYNCS.PHASECHK.TRANS64.TRYWAIT P1, [R3+URZ], R0 ;  /* 0x00000000030075a7 */ /* 0x000e64000802017f */
[----:B-1----:R-:W-:Y:S05]  /*1bc0*/  @!P1 BRA `(.L_x_22) ;  /* 0x0000005000789947 */ /* 0x002fea0003800000 */
.L_x_21:
[----:B------:R-:W-:Y:S05]  /*1bd0*/  WARPSYNC.ALL ;  /* 0x0000000000007948 */ /* 0x000fea0003800000 */
[----:B------:R-:W-:Y:S01]  /*1be0*/  R2UR UR4, R6 ;  /* 0x00000000060472ca */ /* 0x000fe200000e0000 */
[----:B------:R-:W-:Y:S01]  /*1bf0*/  WARPGROUP.ARRIVE ;  /* 0x00000000000079c5 */ /* 0x000fe20000000000 */
[----:B------:R-:W-:Y:S01]  /*1c00*/  UMOV UR5, 0xc0000010 ;  /* 0xc000001000057882 */ /* 0x000fe20000000000 */
[----:B------:R-:W-:-:S10]  /*1c10*/  UMOV UR7, 0xc0000010 ;  /* 0xc000001000077882 */ /* 0x000fd40000000000 */
[----:B------:R-:W-:-:S04]  /*1c20*/  UIADD3 UR4, UR4, 0x25300, URZ ;  /* 0x0002530004047890 */ /* 0x000fc8000fffe03f */
[----:B------:R-:W-:-:S04]  /*1c30*/  USHF.R.U32.HI UR4, URZ, 0x4, UR4 ;  /* 0x000000043f047899 */ /* 0x000fc80008011604 */
[----:B------:R-:W-:-:S04]  /*1c40*/  ULOP3.LUT UR4, UR4, 0x3fff, URZ, 0xc0, !UPT ;  /* 0x00003fff04047892 */ /* 0x000fc8000f8ec03f */
[----:B------:R-:W-:Y:S02]  /*1c50*/  ULOP3.LUT UR9, UR4, 0x10000, URZ, 0xfc, !UPT ;  /* 0x0001000004097892 */ /* 0x000fe4000f8efc3f */
[----:B------:R-:W-:Y:S02]  /*1c60*/  ULEA UR4, UR41, UR45, 0x8 ;  /* 0x0000002d29047291 */ /* 0x000fe4000f8e403f */
[----:B------:R-:W-:-:S09]  /*1c70*/  ULEA UR6, UR41, UR9, 0x7 ;  /* 0x0000000929067291 */ /* 0x000fd2000f8e383f */
[----:B------:R-:W-:Y:S03]  /*1c80*/  IGMMA.64x64x32.S8.S8 R24, gdesc[UR4], RZ, !UPT, gsb0 ;  /* 0x01e00000041879f1 */ /* 0x000fe6000c0410ff */
[----:B------:R-:W-:Y:S02]  /*1c90*/  WARPGROUP.DEPBAR.LE gsb0, 0x0 ;  /* 0x00008000000079c5 */ /* 0x000fe40000010000 */
[----:B------:R-:W-:Y:S05]  /*1ca0*/  @!P2 BRA `(.L_x_23) ;  /* 0x0000000000cca947 */ /* 0x000fea0003800000 */
[----:B------:R-:W-:Y:S01]  /*1cb0*/  UIADD3 UR4, UR41, 0x1, URZ ;  /* 0x0000000129047890 */ /* 0x000fe2000fffe03f */
[----:B01----:R-:W-:Y:S02]  /*1cc0*/  IMAD.U32 R0, RZ, RZ, UR44 ;  /* 0x0000002cff007e24 */ /* 0x003fe4000f8e00ff */
[----:B------:R-:W-:Y:S01]  /*1cd0*/  IMAD.U32 R3, RZ, RZ, UR41 ;  /* 0x00000029ff037e24 */ /* 0x000fe2000f8e00ff */
[----:B------:R-:W-:-:S04]  /*1ce0*/  UISETP.NE.AND UP0, UPT, UR4, 0x25, UPT ;  /* 0x000000250400788c */ /* 0x000fc8000bf05270 */
[----:B------:R-:W-:Y:S02]  /*1cf0*/  USEL UR5, URZ, 0x1, UP0 ;  /* 0x000000013f057887 */ /* 0x000fe40008000000 */
[----:B------:R-:W-:Y:S02]  /*1d00*/  USEL UR8, UR4, URZ, UP0 ;  /* 0x0000003f04087287 */ /* 0x000fe40008000000 */
[----:B------:R-:W-:-:S06]  /*1d10*/  ULOP3.LUT UR5, UR40, UR5, URZ, 0x3c, !UPT ;  /* 0x0000000528057292 */ /* 0x000fcc000f8e3c3f */
[----:B------:R-:W-:-:S07]  /*1d20*/  IMAD.U32 R7, RZ, RZ, UR5 ;  /* 0x00000005ff077e24 */ /* 0x000fce000f8e00ff */
.L_x_30:
[----:B------:R-:W-:Y:S05]  /*1d30*/  @!P0 BRA `(.L_x_24) ;  /* 0x0000000000048947 */ /* 0x000fea0003800000 */
[----:B------:R-:W-:Y:S01]  /*1d40*/  BPT.TRAP 0x1 ;  /* 0x000000040000795c */ /* 0x000fe20000300000 */
.L_x_24:
[----:B------:R-:W0:Y:S01]  /*1d50*/  S2UR UR5, SR_CgaCtaId ;  /* 0x00000000000579c3 */ /* 0x000e220000008800 */
[----:B------:R-:W-:Y:S01]  /*1d60*/  UMOV UR4, 0x400 ;  /* 0x0000040000047882 */ /* 0x000fe20000000000 */
[----:B------:R-:W-:Y:S01]  /*1d70*/  IMAD.U32 R5, RZ, RZ, UR8 ;  /* 0x00000008ff057e24 */ /* 0x000fe2000f8e00ff */
[----:B------:R-:W-:Y:S01]  /*1d80*/  SHF.L.U32 R4, R7, 0x1f, RZ ;  /* 0x0000001f07047819 */ /* 0x000fe200000006ff */
[----:B0-----:R-:W-:-:S06]  /*1d90*/  ULEA UR4, UR5, UR4, 0x18 ;  /* 0x0000000405047291 */ /* 0x001fcc000f8ec03f */
[----:B------:R-:W-:-:S04]  /*1da0*/  IMAD.U32 R6, RZ, RZ, UR4 ;  /* 0x00000004ff067e24 */ /* 0x000fc8000f8e00ff */
[----:B------:R-:W-:-:S04]  /*1db0*/  IMAD R5, R5, 0x8, R6 ;  /* 0x0000000805057824 */ /* 0x000fc800078e0206 */
[----:B------:R0:W1:Y:S01]  /*1dc0*/  SYNCS.PHASECHK.TRANS64.TRYWAIT P1, [R5+URZ], R4 ;  /* 0x00000004050075a7 */ /* 0x000062000802017f */
[----:B------:R-:W-:Y:S05]  /*1dd0*/  @!P0 BRA `(.L_x_25) ;  /* 0x0000000000048947 */ /* 0x000fea0003800000 */
[----:B------:R-:W-:Y:S01]  /*1de0*/  BPT.TRAP 0x1 ;  /* 0x000000040000795c */ /* 0x000fe20000300000 */
.L_x_25:
[----:B-1----:R-:W-:Y:S05]  /*1df0*/  @P1 BRA `(.L_x_26) ;  /* 0x0000000000081947 */ /* 0x002fea0003800000 */
[----:B------:R-:W1:Y:S02]  /*1e00*/  SYNCS.PHASECHK.TRANS64.TRYWAIT P1, [R5+URZ], R4 ;  /* 0x00000004050075a7 */ /* 0x000e64000802017f */
[----:B-1----:R-:W-:Y:S05]  /*1e10*/  @!P1 BRA `(.L_x_27) ;  /* 0x0000004c00f89947 */ /* 0x002fea0003800000 */
.L_x_26:
[----:B------:R-:W-:Y:S01]  /*1e20*/  ULEA UR4, UR8, UR45, 0x8 ;  /* 0x0000002d08047291 */ /* 0x000fe2000f8e403f */
[----:B------:R-:W-:Y:S01]  /*1e30*/  WARPGROUP.ARRIVE ;  /* 0x00000000000079c5 */ /* 0x000fe20000000000 */
[----:B------:R-:W-:Y:S01]  /*1e40*/  ULEA UR6, UR8, UR9, 0x7 ;  /* 0x0000000908067291 */ /* 0x000fe2000f8e383f */
[----:B------:R-:W-:Y:S01]  /*1e50*/  UMOV UR5, 0xc0000010 ;  /* 0xc000001000057882 */ /* 0x000fe20000000000 */
[----:B------:R-:W-:-:S07]  /*1e60*/  UMOV UR7, 0xc0000010 ;  /* 0xc000001000077882 */ /* 0x000fce0000000000 */
[----:B------:R-:W-:Y:S03]  /*1e70*/  IGMMA.64x64x32.S8.S8 R24, gdesc[UR4], R24, gsb0 ;  /* 0x01e00000041879f1 */ /* 0x000fe60008041018 */
[----:B------:R-:W-:Y:S02]  /*1e80*/  WARPGROUP.DEPBAR.LE gsb0, 0x0 ;  /* 0x00008000000079c5 */ /* 0x000fe40000010000 */
[----:B------:R-:W-:Y:S05]  /*1e90*/  @!P0 BRA `(.L_x_28) ;  /* 0x0000000000048947 */ /* 0x000fea0003800000 */
[----:B------:R-:W-:Y:S01]  /*1ea0*/  BPT.TRAP 0x1 ;  /* 0x000000040000795c */ /* 0x000fe20000300000 */
.L_x_28:
[----:B------:R-:W-:-:S13]  /*1eb0*/  ISETP.NE.AND P1, PT, R22, RZ, PT ;  /* 0x000000ff1600720c */ /* 0x000fda0003f25270 */
[----:B01----:R-:W-:-:S04]  /*1ec0*/  @P1 IMAD R4, R3, 0x8, R6 ;  /* 0x0000000803041824 */ /* 0x003fc800078e0206 */
[----:B------:R-:W-:-:S05]  /*1ed0*/  @P1 VIADD R4, R4, 0x128 ;  /* 0x0000012804041836 */ /* 0x000fca0000000000 */
[----:B------:R-:W-:-:S04]  /*1ee0*/  @P1 PRMT R4, R19, 0x654, R4 ;  /* 0x0000065413041816 */ /* 0x000fc80000000004 */
[----:B------:R0:W-:Y:S01]  /*1ef0*/  @P1 SYNCS.ARRIVE.TRANS64.RED.A1T0 RZ, [R4+URZ], RZ ;  /* 0x000000ff04ff19a7 */ /* 0x0001e2000810043f */
[----:B------:R-:W-:-:S13]  /*1f00*/  ISETP.GT.U32.AND P1, PT, R18, 0x1, PT ;  /* 0x000000011200780c */ /* 0x000fda0003f24070 */
[----:B0-----:R-:W-:Y:S05]  /*1f10*/  @P1 BRA `(.L_x_29) ;  /* 0x0000000000041947 */ /* 0x001fea0003800000 */
[----:B------:R-:W-:Y:S01]  /*1f20*/  BPT.TRAP 0x1 ;  /* 0x000000040000795c */ /* 0x000fe20000300000 */
.L_x_29:
[----:B------:R-:W-:Y:S01]  /*1f30*/  UIADD3 UR8, UR8, 0x1, URZ ;  /* 0x0000000108087890 */ /* 0x000fe2000fffe03f */
[C---:B------:R-:W-:Y:S01]  /*1f40*/  ISETP.GT.AND P2, PT, R0.reuse, 0x1, PT ;  /* 0x000000010000780c */ /* 0x040fe20003f44270 */
[----:B------:R-:W-:Y:S02]  /*1f50*/  VIADD R3, R3, 0x1 ;  /* 0x0000000103037836 */ /* 0x000fe40000000000 */
[----:B------:R-:W-:Y:S01]  /*1f60*/  UISETP.NE.AND UP0, UPT, UR8, 0x25, UPT ;  /* 0x000000250800788c */ /* 0x000fe2000bf05270 */
[----:B------:R-:W-:Y:S02]  /*1f70*/  VIADD R0, R0, 0xffffffff ;  /* 0xffffffff00007836 */ /* 0x000fe40000000000 */
[C---:B------:R-:W-:Y:S01]  /*1f80*/  ISETP.NE.AND P1, PT, R3.reuse, 0x25, PT ;  /* 0x000000250300780c */ /* 0x040fe20003f25270 */
[----:B------:R-:W-:Y:S02]  /*1f90*/  USEL UR4, URZ, 0x1, UP0 ;  /* 0x000000013f047887 */ /* 0x000fe40008000000 */
[----:B------:R-:W-:Y:S01]  /*1fa0*/  USEL UR8, UR8, URZ, UP0 ;  /* 0x0000003f08087287 */ /* 0x000fe20008000000 */
[----:B------:R-:W-:-:S03]  /*1fb0*/  SEL R3, R3, RZ, P1 ;  /* 0x000000ff03037207 */ /* 0x000fc60000800000 */
[----:B------:R-:W-:Y:S01]  /*1fc0*/  LOP3.LUT R7, R7, UR4, RZ, 0x3c, !PT ;  /* 0x0000000407077c12 */ /* 0x000fe2000f8e3cff */
[----:B------:R-:W-:Y:S07]  /*1fd0*/  @P2 BRA `(.L_x_30) ;  /* 0xfffffffc00542947 */ /* 0x000fee000383ffff */
.L_x_23:
[----:B01----:R-:W0:Y:S02]  /*1fe0*/  LDC R0, c[0x0][0x28c] ;  /* 0x0000a300ff007b82 */ /* 0x003e240000000800 */
[----:B0-----:R-:W-:-:S13]  /*1ff0*/  ISETP.GE.AND P1, PT, R0, 0x1, PT ;  /* 0x000000010000780c */ /* 0x001fda0003f26270 */
[----:B------:R-:W-:Y:S05]  /*2000*/  @!P1 BRA `(.L_x_31) ;  /* 0x0000000000509947 */ /* 0x000fea0003800000 */
[----:B------:R-:W-:Y:S05]  /*2010*/  @!P0 BRA `(.L_x_32) ;  /* 0x0000000000048947 */ /* 0x000fea0003800000 */
[----:B------:R-:W-:Y:S01]  /*2020*/  BPT.TRAP 0x1 ;  /* 0x000000040000795c */ /* 0x000fe20000300000 */
.L_x_32:
[----:B------:R-:W-:Y:S01]  /*2030*/  ISETP.NE.AND P0, PT, R22, RZ, PT ;  /* 0x000000ff1600720c */ /* 0x000fe20003f05270 */
[----:B------:R-:W-:Y:S01]  /*2040*/  BSSY B0, `(.L_x_33) ;  /* 0x000000e000007945 */ /* 0x000fe20003800000 */
[----:B------:R-:W-:-:S11]  /*2050*/  ISETP.GT.U32.AND P1, PT, R18, 0x1, PT ;  /* 0x000000011200780c */ /* 0x000fd60003f24070 */
[----:B------:R-:W-:Y:S05]  /*2060*/  @!P0 BRA `(.L_x_34) ;  /* 0x00000000002c8947 */ /* 0x000fea0003800000 */
[----:B------:R-:W-:-:S04]  /*2070*/  UIADD3 UR6, UR44, UR41, URZ ;  /* 0x000000292c067290 */ /* 0x000fc8000fffe03f */
[----:B------:R-:W-:-:S04]  /*2080*/  UIMAD.WIDE.U32 UR4, UR6, -0x45306eb3, URZ ;  /* 0xbacf914d060478a5 */ /* 0x000fc8000f8e003f */
[----:B------:R-:W-:-:S04]  /*2090*/  UIADD3 UR4, UR6, -UR5, URZ ;  /* 0x8000000506047290 */ /* 0x000fc8000fffe03f */
[----:B------:R-:W-:-:S04]  /*20a0*/  ULEA.HI UR4, UR4, UR5, URZ, 0x1f ;  /* 0x0000000504047291 */ /* 0x000fc8000f8ff83f */
[----:B------:R-:W-:-:S04]  /*20b0*/  USHF.R.U32.HI UR4, URZ, 0x5, UR4 ;  /* 0x000000053f047899 */ /* 0x000fc80008011604 */
[----:B------:R-:W-:-:S06]  /*20c0*/  UIMAD UR4, UR4, -0x25, UR6 ;  /* 0xffffffdb040478a4 */ /* 0x000fcc000f8e0206 */
[----:B------:R-:W-:-:S04]  /*20d0*/  IMAD.U32 R3, RZ, RZ, UR4 ;  /* 0x00000004ff037e24 */ /* 0x000fc8000f8e00ff */
[----:B------:R-:W-:-:S04]  /*20e0*/  IMAD R0, R3, 0x8, R6 ;  /* 0x0000000803007824 */ /* 0x000fc800078e0206 */
[----:B------:R-:W-:-:S05]  /*20f0*/  VIADD R0, R0, 0x128 ;  /* 0x0000012800007836 */ /* 0x000fca0000000000 */
[----:B------:R-:W-:-:S04]  /*2100*/  PRMT R0, R19, 0x654, R0 ;  /* 0x0000065413007816 */ /* 0x000fc80000000000 */
[----:B------:R0:W-:Y:S03]  /*2110*/  SYNCS.ARRIVE.TRANS64.RED.A1T0 RZ, [R0+URZ], RZ ;  /* 0x000000ff00ff79a7 */ /* 0x0001e6000810043f */
.L_x_34:
[----:B------:R-:W-:Y:S05]  /*2120*/  BSYNC B0 ;  /* 0x0000000000007941 */ /* 0x000fea0003800000 */
.L_x_33:
[----:B------:R-:W-:Y:S05]  /*2130*/  @P1 BRA `(.L_x_31) ;  /* 0x0000000000041947 */ /* 0x000fea0003800000 */
[----:B------:R-:W-:Y:S01]  /*2140*/  BPT.TRAP 0x1 ;  /* 0x000000040000795c */ /* 0x000fe20000300000 */
.L_x_31:
[----:B------:R-:W-:Y:S01]  /*2150*/  UISETP.GE.U32.AND UP1, UPT, UR43, 0x25, UPT ;  /* 0x000000252b00788c */ /* 0x000fe2000bf26070 */
[----:B------:R-:W-:Y:S01]  /*2160*/  IMAD.SHL.U32 R68, R68, 0x40, RZ ;  /* 0x0000004044447824 */ /* 0x000fe200078e00ff */
[----:B------:R-:W-:Y:S01]  /*2170*/  UIADD3 UR41, UR43, UR41, URZ ;  /* 0x000000292b297290 */ /* 0x000fe2000fffe03f */
[----:B------:R-:W-:Y:S01]  /*2180*/  IMAD.SHL.U32 R10, R69, 0x80, RZ ;  /* 0x00000080450a7824 */ /* 0x000fe200078e00ff */
[----:B------:R-:W-:Y:S01]  /*2190*/  ULDC UR7, c[0x0][0x288] ;  /* 0x0000a20000077ab9 */ /* 0x000fe20000000800 */
[----:B0-----:R-:W-:Y:S01]  /*21a0*/  IMAD.MOV.U32 R0, RZ, RZ, -0x1 ;  /* 0xffffffffff007424 */ /* 0x001fe200078e00ff */
[----:B------:R-:W-:Y:S01]  /*21b0*/  UISETP.GT.U32.AND UP0, UPT, UR41, 0x24, UPT ;  /* 0x000000242900788c */ /* 0x000fe2000bf04070 */
[----:B------:R-:W-:-:S03]  /*21c0*/  ISETP.GE.AND P0, PT, R68, UR7, PT ;  /* 0x0000000744007c0c */ /* 0x000fc6000bf06270 */
[----:B------:R-:W-:Y:S02]  /*21d0*/  UISETP.LT.U32.AND UP0, UPT, UR43, 0x25, UP0 ;  /* 0x000000252b00788c */ /* 0x000fe40008701070 */
[----:B------:R-:W-:Y:S02]  /*21e0*/  @UP1 UIMAD.WIDE.U32 UR4, UR41, -0x45306eb3, URZ ;  /* 0xbacf914d290418a5 */ /* 0x000fe4000f8e003f */
[----:B------:R-:W-:Y:S02]  /*21f0*/  USEL UR6, URZ, 0x1, !UP0 ;  /* 0x000000013f067887 */ /* 0x000fe4000c000000 */
[----:B------:R-:W-:Y:S02]  /*2200*/  @UP1 UIADD3 UR4, UR41, -UR5, URZ ;  /* 0x8000000529041290 */ /* 0x000fe4000fffe03f */
[----:B------:R-:W-:Y:S02]  /*2210*/  ULOP3.LUT UR40, UR40, UR6, URZ, 0x3c, !UPT ;  /* 0x0000000628287292 */ /* 0x000fe4000f8e3c3f */
[----:B------:R-:W-:-:S03]  /*2220*/  @UP1 ULEA.HI UR4, UR4, UR5, URZ, 0x1f ;  /* 0x0000000504041291 */ /* 0x000fc6000f8ff83f */
[----:B------:R-:W-:Y:S01]  /*2230*/  ULDC UR5, c[0x0][0x284] ;  /* 0x0000a10000057ab9 */ /* 0x000fe20000000800 */
[----:B------:R-:W-:Y:S01]  /*2240*/  @UP1 USHF.R.U32.HI UR4, URZ, 0x5, UR4 ;  /* 0x000000053f041899 */ /* 0x000fe20008011604 */
[----:B------:R-:W-:-:S03]  /*2250*/  ISETP.GE.OR P0, PT, R10, UR5, P0 ;  /* 0x000000050a007c0c */ /* 0x000fc60008706670 */
[----:B------:R-:W-:-:S10]  /*2260*/  @UP1 ULOP3.LUT UR40, UR40, 0x1, UR4, 0x78, !UPT ;  /* 0x0000000128281892 */ /* 0x000fd4000f8e7804 */
[----:B------:R-:W-:Y:S05]  /*2270*/  @P0 BRA `(.L_x_35) ;  /* 0x0000001c00380947 */ /* 0x000fea0003800000 */
[----:B------:R-:W0:Y:S01]  /*2280*/  LDC.64 R12, c[0x0][0x5c8] ;  /* 0x00017200ff0c7b82 */ /* 0x000e220000000a00 */
[----:B------:R-:W-:Y:S01]  /*2290*/  SHF.R.S32.HI R11, RZ, 0x1f, R67 ;  /* 0x0000001fff0b7819 */ /* 0x000fe20000011443 */
[----:B------:R-:W-:Y:S01]  /*22a0*/  ULDC.64 UR4, c[0x0][0x5d0] ;  /* 0x0001740000047ab9 */ /* 0x000fe20000000a00 */
[----:B------:R-:W-:Y:S01]  /*22b0*/  LOP3.LUT R8, R68, 0x6, R61, 0xf8, !PT ;  /* 0x0000000644087812 */ /* 0x000fe200078ef83d */
[----:B------:R-:W-:Y:S01]  /*22c0*/  IMAD.WIDE R14, R69, 0x80, R56 ;  /* 0x00000080450e7825 */ /* 0x000fe200078e0238 */
[----:B------:R-:W-:Y:S02]  /*22d0*/  BSSY B0, `(.L_x_35) ;  /* 0x00001c8000007945 */ /* 0x000fe40003800000 */
[----:B------:R-:W-:Y:S01]  /*22e0*/  SHF.R.S32.HI R9, RZ, 0x1f, R8 ;  /* 0x0000001fff097819 */ /* 0x000fe20000011408 */
[----:B------:R-:W-:Y:S02]  /*22f0*/  IMAD R4, R11, UR4, RZ ;  /* 0x000000040b047c24 */ /* 0x000fe4000f8e02ff */
[----:B------:R-:W-:-:S02]  /*2300*/  IMAD.IADD R72, R65, 0x1, -R10 ;  /* 0x0000000141487824 */ /* 0x000fc400078e0a0a */
[C---:B------:R-:W-:Y:S02]  /*2310*/  IMAD R3, R67.reuse, UR5, R4 ;  /* 0x0000000543037c24 */ /* 0x040fe4000f8e0204 */
[----:B------:R-:W-:Y:S01]  /*2320*/  IMAD.WIDE.U32 R4, R67, UR4, R8 ;  /* 0x0000000443047c25 */ /* 0x000fe2000f8e0008 */
[----:B------:R-:W-:-:S03]  /*2330*/  ULDC.64 UR4, c[0x0][0x5c0] ;  /* 0x0001700000047ab9 */ /* 0x000fc60000000a00 */
[----:B------:R-:W-:Y:S02]  /*2340*/  IMAD.IADD R5, R5, 0x1, R3 ;  /* 0x0000000105057824 */ /* 0x000fe400078e0203 */
[----:B------:R-:W-:Y:S02]  /*2350*/  IMAD.IADD R73, R59, 0x1, -R68 ;  /* 0x000000013b497824 */ /* 0x000fe400078e0a44 */
[-C--:B0-----:R-:W-:Y:S02]  /*2360*/  IMAD R3, R15, R12.reuse, RZ ;  /* 0x0000000c0f037224 */ /* 0x081fe400078e02ff */
[----:B------:R-:W-:-:S04]  /*2370*/  IMAD.WIDE.U32 R4, R14, R12, R4 ;  /* 0x0000000c0e047225 */ /* 0x000fc800078e0004 */
[----:B------:R-:W-:Y:S01]  /*2380*/  IMAD R3, R14, R13, R3 ;  /* 0x0000000d0e037224 */ /* 0x000fe200078e0203 */
[----:B------:R-:W-:-:S04]  /*2390*/  IADD3 R6, P0, R4, UR4, RZ ;  /* 0x0000000404067c10 */ /* 0x000fc8000ff1e0ff */
[----:B------:R-:W-:Y:S02]  /*23a0*/  IADD3.X R7, R5, UR5, R3, P0, !PT ;  /* 0x0000000505077c10 */ /* 0x000fe400087fe403 */
[----:B-----5:R-:W-:Y:S02]  /*23b0*/  ISETP.NE.AND P0, PT, R58, RZ, PT ;  /* 0x000000ff3a00720c */ /* 0x020fe40003f05270 */
[----:B------:R-:W-:-:S04]  /*23c0*/  LEA R4, P1, R12, R6, 0x3 ;  /* 0x000000060c047211 */ /* 0x000fc800078218ff */
[----:B------:R-:W-:-:S07]  /*23d0*/  LEA.HI.X R5, R12, R7, R13, 0x3, P1 ;  /* 0x000000070c057211 */ /* 0x000fce00008f1c0d */
[----:B------:R-:W-:Y:S05]  /*23e0*/  @!P0 BRA `(.L_x_36) ;  /* 0x0000001400188947 */ /* 0x000fea0003800000 */
[----:B------:R-:W0:Y:S01]  /*23f0*/  LDC.64 R68, c[0x0][0x5b0] ;  /* 0x00016c00ff447b82 */ /* 0x000e220000000a00 */
[----:B------:R-:W-:Y:S01]  /*2400*/  ULDC.64 UR4, c[0x0][0x5b8] ;  /* 0x00016e0000047ab9 */ /* 0x000fe20000000a00 */
[----:B------:R-:W-:Y:S01]  /*2410*/  ISETP.GE.AND P3, PT, R73, 0x1, PT ;  /* 0x000000014900780c */ /* 0x000fe20003f66270 */
[----:B------:R-:W-:Y:S01]  /*2420*/  IMAD R10, R11, UR4, RZ ;  /* 0x000000040b0a7c24 */ /* 0x000fe2000f8e02ff */
[----:B------:R-:W-:Y:S01]  /*2430*/  BSSY B1, `(.L_x_37) ;  /* 0x000000e000017945 */ /* 0x000fe20003800000 */
[C---:B------:R-:W-:Y:S01]  /*2440*/  IMAD.WIDE.U32 R20, R67.reuse, UR4, R8 ;  /* 0x0000000443147c25 */ /* 0x040fe2000f8e0008 */
[----:B------:R-:W-:Y:S02]  /*2450*/  ISETP.LT.OR P1, PT, R72, 0x1, !P3 ;  /* 0x000000014800780c */ /* 0x000fe40005f21670 */
[----:B------:R-:W1:Y:S01]  /*2460*/  LDC.64 R70, c[0x0][0x5a8] ;  /* 0x00016a00ff467b82 */ /* 0x000e620000000a00 */
[----:B------:R-:W-:Y:S02]  /*2470*/  IMAD R13, R67, UR5, R10 ;  /* 0x00000005430d7c24 */ /* 0x000fe4000f8e020a */
[----:B------:R-:W-:-:S02]  /*2480*/  IMAD.MOV.U32 R12, RZ, RZ, R20 ;  /* 0x000000ffff0c7224 */ /* 0x000fc400078e0014 */
[----:B------:R-:W-:Y:S02]  /*2490*/  IMAD.IADD R13, R21, 0x1, R13 ;  /* 0x00000001150d7824 */ /* 0x000fe400078e020d */
[-C--:B0-----:R-:W-:Y:S02]  /*24a0*/  IMAD R3, R15, R68.reuse, RZ ;  /* 0x000000440f037224 */ /* 0x081fe400078e02ff */
[----:B------:R-:W-:-:S04]  /*24b0*/  IMAD.WIDE.U32 R8, R14, R68, R12 ;  /* 0x000000440e087225 */ /* 0x000fc800078e000c */
[----:B------:R-:W-:Y:S01]  /*24c0*/  IMAD R67, R14, R69, R3 ;  /* 0x000000450e437224 */ /* 0x000fe200078e0203 */
[----:B-1----:R-:W-:-:S04]  /*24d0*/  IADD3 R8, P0, R8, R70, RZ ;  /* 0x0000004608087210 */ /* 0x002fc80007f1e0ff */
[----:B------:R-:W-:Y:S01]  /*24e0*/  IADD3.X R9, R71, R9, R67, P0, !PT ;  /* 0x0000000947097210 */ /* 0x000fe200007fe443 */
[----:B------:R-:W-:Y:S08]  /*24f0*/  @P1 BRA `(.L_x_38) ;  /* 0x0000000000041947 */ /* 0x000ff00003800000 */
[----:B------:R0:W5:Y:S02]  /*2500*/  LDG.E.U8 R66, desc[UR38][R8.64] ;  /* 0x0000002608427981 */ /* 0x000164000c1e1100 */
.L_x_38:
[----:B------:R-:W-:Y:S05]  /*2510*/  BSYNC B1 ;  /* 0x0000000000017941 */ /* 0x000fea0003800000 */
.L_x_37:
[----:B-----5:R-:W-:Y:S01]  /*2520*/  LOP3.LUT R3, R66, 0xffff, RZ, 0xc0, !PT ;  /* 0x0000ffff42037812 */ /* 0x020fe200078ec0ff */
[C---:B------:R-:W-:Y:S01]  /*2530*/  IMAD.SHL.U32 R10, R68.reuse, 0x8, RZ ;  /* 0x00000008440a7824 */ /* 0x040fe200078e00ff */
[----:B------:R-:W-:Y:S01]  /*2540*/  SHF.L.U64.HI R11, R68, 0x3, R69 ;  /* 0x00000003440b7819 */ /* 0x000fe20000010245 */
[----:B------:R-:W-:Y:S01]  /*2550*/  BSSY B1, `(.L_x_39) ;  /* 0x000000e000017945 */ /* 0x000fe20003800000 */
[----:B------:R-:W-:Y:S02]  /*2560*/  PRMT R3, R3, 0x8880, RZ ;  /* 0x0000888003037816 */ /* 0x000fe400000000ff */
[----:B------:R-:W-:Y:S01]  /*2570*/  ISETP.GE.AND P2, PT, R73, 0x2, PT ;  /* 0x000000024900780c */ /* 0x000fe20003f46270 */
[----:B------:R-:W-:-:S03]  /*2580*/  IMAD.WIDE.U32 R10, R14, R68, R10 ;  /* 0x000000440e0a7225 */ /* 0x000fc600078e000a */
[----:B------:R-:W-:Y:S01]  /*2590*/  ISETP.LT.OR P0, PT, R72, 0x1, !P2 ;  /* 0x000000014800780c */ /* 0x000fe20005701670 */
[----:B------:R-:W-:Y:S01]  /*25a0*/  IMAD R14, R3, R58, RZ ;  /* 0x0000003a030e7224 */ /* 0x000fe200078e02ff */
[----:B------:R-:W-:Y:S01]  /*25b0*/  IADD3 R10, P4, P5, R20, R70, R10 ;  /* 0x00000046140a7210 */ /* 0x000fe20007d9e00a */
[----:B------:R-:W-:Y:S02]  /*25c0*/  IMAD.IADD R15, R67, 0x1, R11 ;  /* 0x00000001430f7824 */ /* 0x000fe400078e020b */
[----:B------:R-:W-:-:S05]  /*25d0*/  @!P1 IMAD R3, R24, R23, R14 ;  /* 0x0000001718039224 */ /* 0x000fca00078e020e */
[----:B------:R1:W-:Y:S03]  /*25e0*/  @!P1 STG.E.U8 desc[UR38][R6.64], R3 ;  /* 0x0000000306009986 */ /* 0x0003e6000c101126 */
[----:B------:R-:W-:Y:S05]  /*25f0*/  @P0 BRA `(.L_x_40) ;  /* 0x00000000000c0947 */ /* 0x000fea0003800000 */
[----:B------:R-:W1:Y:S02]  /*2600*/  LDG.E.U8 R66, desc[UR38][R8.64+0x1] ;  /* 0x0000012608427981 */ /* 0x000e64000c1e1100 */
[----:B-1----:R-:W-:-:S05]  /*2610*/  PRMT R3, R66, 0x8880, RZ ;  /* 0x0000888042037816 */ /* 0x002fca00000000ff */
[----:B------:R-:W-:-:S07]  /*2620*/  IMAD R14, R3, R58, RZ ;  /* 0x0000003a030e7224 */ /* 0x000fce00078e02ff */
.L_x_40:
[----:B------:R-:W-:Y:S05]  /*2630*/  BSYNC B1 ;  /* 0x0000000000017941 */ /* 0x000fea0003800000 */
.L_x_39:
[C---:B------:R-:W-:Y:S01]  /*2640*/  ISETP.LT.OR P3, PT, R72.reuse, 0x9, !P3 ;  /* 0x000000094800780c */ /* 0x040fe20005f61670 */
[----:B------:R-:W-:Y:S01]  /*2650*/  @!P0 IMAD R25, R25, R23, R14 ;  /* 0x0000001719198224 */ /* 0x000fe200078e020e */
[----:B------:R-:W-:Y:S01]  /*2660*/  ISETP.GE.AND P1, PT, R73, 0x9, PT ;  /* 0x000000094900780c */ /* 0x000fe20003f26270 */
[----:B------:R-:W-:Y:S01]  /*2670*/  BSSY B1, `(.L_x_41) ;  /* 0x000000b000017945 */ /* 0x000fe20003800000 */
[----:B------:R-:W-:Y:S02]  /*2680*/  IADD3.X R11, R13, R71, R15, P4, P5 ;  /* 0x000000470d0b7210 */ /* 0x000fe400027ea40f */
[----:B------:R2:W-:Y:S01]  /*2690*/  @!P0 STG.E.U8 desc[UR38][R6.64+0x1], R25 ;  /* 0x0000011906008986 */ /* 0x0005e2000c101126 */
[----:B------:R-:W-:Y:S02]  /*26a0*/  ISETP.GE.AND P0, PT, R73, 0xa, PT ;  /* 0x0000000a4900780c */ /* 0x000fe40003f06270 */
[C---:B------:R-:W-:Y:S02]  /*26b0*/  ISETP.LT.OR P2, PT, R72.reuse, 0x9, !P2 ;  /* 0x000000094800780c */ /* 0x040fe40005741670 */
[----:B------:R-:W-:-:S02]  /*26c0*/  ISETP.LT.OR P5, PT, R72, 0x1, !P1 ;  /* 0x000000014800780c */ /* 0x000fc40004fa1670 */
[----:B------:R-:W-:Y:S01]  /*26d0*/  ISETP.LT.OR P4, PT, R72, 0x1, !P0 ;  /* 0x000000014800780c */ /* 0x000fe20004781670 */
[----:B------:R-:W-:-:S12]  /*26e0*/  @P3 BRA `(.L_x_42) ;  /* 0x00000000000c3947 */ /* 0x000fd80003800000 */
[----:B------:R-:W1:Y:S02]  /*26f0*/  LDG.E.U8 R66, desc[UR38][R10.64] ;  /* 0x000000260a427981 */ /* 0x000e64000c1e1100 */
[----:B-1----:R-:W-:-:S05]  /*2700*/  PRMT R3, R66, 0x8880, RZ ;  /* 0x0000888042037816 */ /* 0x002fca00000000ff */
[----:B------:R-:W-:-:S07]  /*2710*/  IMAD R14, R3, R58, RZ ;  /* 0x0000003a030e7224 */ /* 0x000fce00078e02ff */
.L_x_42:
[----:B------:R-:W-:Y:S05]  /*2720*/  BSYNC B1 ;  /* 0x0000000000017941 */ /* 0x000fea0003800000 */
.L_x_41:
[----:B-1----:R-:W-:Y:S01]  /*2730*/  @!P3 IMAD R3, R26, R23, R14 ;  /* 0x000000171a03b224 */ /* 0x002fe200078e020e */
[----:B------:R-:W-:Y:S04]  /*2740*/  BSSY B1, `(.L_x_43) ;  /* 0x0000006000017945 */ /* 0x000fe80003800000 */
[----:B------:R1:W-:Y:S01]  /*2750*/  @!P3 STG.E.U8 desc[UR38][R4.64], R3 ;  /* 0x000000030400b986 */ /* 0x0003e2000c101126 */
[----:B------:R-:W-:Y:S05]  /*2760*/  @P2 BRA `(.L_x_44) ;  /* 0x00000000000c2947 */ /* 0x000fea0003800000 */
[----:B------:R-:W1:Y:S02]  /*2770*/  LDG.E.U8 R66, desc[UR38][R10.64+0x1] ;  /* 0x000001260a427981 */ /* 0x000e64000c1e1100 */
[----:B-1----:R-:W-:-:S05]  /*2780*/  PRMT R3, R66, 0x8880, RZ ;  /* 0x0000888042037816 */ /* 0x002fca00000000ff */
[----:B------:R-:W-:-:S07]  /*2790*/  IMAD R14, R3, R58, RZ ;  /* 0x0000003a030e7224 */ /* 0x000fce00078e02ff */
.L_x_44:
[----:B------:R-:W-:Y:S05]  /*27a0*/  BSYNC B1 ;  /* 0x0000000000017941 */ /* 0x000fea0003800000 */
.L_x_43:
[----:B------:R-:W-:Y:S01]  /*27b0*/  @!P2 IMAD R27, R27, R23, R14 ;  /* 0x000000171b1ba224 */ /* 0x000fe200078e020e */
[----:B------:R-:W-:Y:S04]  /*27c0*/  BSSY B1, `(.L_x_45) ;  /* 0x0000006000017945 */ /* 0x000fe80003800000 */
[----:B------:R3:W-:Y:S01]  /*27d0*/  @!P2 STG.E.U8 desc[UR38][R4.64+0x1], R27 ;  /* 0x0000011b0400a986 */ /* 0x0007e2000c101126 */
[----:B------:R-:W-:Y:S05]  /*27e0*/  @P5 BRA `(.L_x_46) ;  /* 0x00000000000c5947 */ /* 0x000fea0003800000 */
[----:B------:R-:W1:Y:S02]  /*27f0*/  LDG.E.U8 R66, desc[UR38][R8.64+0x8] ;  /* 0x0000082608427981 */ /* 0x000e64000c1e1100 */
[----:B-1----:R-:W-:-:S05]  /*2800*/  PRMT R3, R66, 0x8880, RZ ;  /* 0x0000888042037816 */ /* 0x002fca00000000ff */
[----:B------:R-:W-:-:S07]  /*2810*/  IMAD R14, R3, R58, RZ ;  /* 0x0000003a030e7224 */ /* 0x000fce00078e02ff */
.L_x_46:
[----:B------:R-:W-:Y:S05]  /*2820*/  BSYNC B1 ;  /* 0x0000000000017941 */ /* 0x000fea0003800000 */
.L_x_45:
[----:B-1----:R-:W-:Y:S01]  /*2830*/  @!P5 IMAD R3, R28, R23, R14 ;  /* 0x000000171c03d224 */ /* 0x002fe200078e020e */
[----:B------:R-:W-:Y:S04]  /*2840*/  BSSY B1, `(.L_x_47) ;  /* 0x0000006000017945 */ /* 0x000fe80003800000 */
[----:B------:R1:W-:Y:S01]  /*2850*/  @!P5 STG.E.U8 desc[UR38][R6.64+0x8], R3 ;  /* 0x000008030600d986 */ /* 0x0003e2000c101126 */
[----:B------:R-:W-:Y:S05]  /*2860*/  @P4 BRA `(.L_x_48) ;  /* 0x00000000000c4947 */ /* 0x000fea0003800000 */
[----:B------:R-:W1:Y:S02]  /*2870*/  LDG.E.U8 R66, desc[UR38][R8.64+0x9] ;  /* 0x0000092608427981 */ /* 0x000e64000c1e1100 */
[----:B-1----:R-:W-:-:S05]  /*2880*/  PRMT R3, R66, 0x8880, RZ ;  /* 0x0000888042037816 */ /* 0x002fca00000000ff */
[----:B------:R-:W-:-:S07]  /*2890*/  IMAD R14, R3, R58, RZ ;  /* 0x0000003a030e7224 */ /* 0x000fce00078e02ff */
.L_x_48:
[----:B------:R-:W-:Y:S05]  /*28a0*/  BSYNC B1 ;  /* 0x0000000000017941 */ /* 0x000fea0003800000 */
.L_x_47:
[C---:B------:R-:W-:Y:S01]  /*28b0*/  ISETP.LT.OR P1, PT, R72.reuse, 0x9, !P1 ;  /* 0x000000094800780c */ /* 0x040fe20004f21670 */
[----:B------:R-:W-:Y:S01]  /*28c0*/  @!P4 IMAD R29, R29, R23, R14 ;  /* 0x000000171d1dc224 */ /* 0x000fe200078e020e */
[C---:B------:R-:W-:Y:S01]  /*28d0*/  ISETP.GE.AND P3, PT, R73.reuse, 0x11, PT ;  /* 0x000000114900780c */ /* 0x040fe20003f66270 */
[----:B------:R-:W-:Y:S01]  /*28e0*/  BSSY B1, `(.L_x_49) ;  /* 0x000000a000017945 */ /* 0x000fe20003800000 */
[----:B------:R-:W-:Y:S02]  /*28f0*/  ISETP.GE.AND P2, PT, R73, 0x12, PT ;  /* 0x000000124900780c */ /* 0x000fe40003f46270 */
[----:B------:R4:W-:Y:S01]  /*2900*/  @!P4 STG.E.U8 desc[UR38][R6.64+0x9], R29 ;  /* 0x0000091d0600c986 */ /* 0x0009e2000c101126 */
[C---:B------:R-:W-:Y:S02]  /*2910*/  ISETP.LT.OR P0, PT, R72.reuse, 0x9, !P0 ;  /* 0x000000094800780c */ /* 0x040fe40004701670 */
[C---:B------:R-:W-:Y:S02]  /*2920*/  ISETP.LT.OR P5, PT, R72.reuse, 0x1, !P3 ;  /* 0x000000014800780c */ /* 0x040fe40005fa1670 */
[----:B------:R-:W-:-:S02]  /*2930*/  ISETP.LT.OR P4, PT, R72, 0x1, !P2 ;  /* 0x000000014800780c */ /* 0x000fc40005781670 */
[----:B------:R-:W-:Y:S11]  /*2940*/  @P1 BRA `(.L_x_50) ;  /* 0x00000000000c1947 */ /* 0x000ff60003800000 */
[----:B------:R-:W1:Y:S02]  /*2950*/  LDG.E.U8 R66, desc[UR38][R10.64+0x8] ;  /* 0x000008260a427981 */ /* 0x000e64000c1e1100 */
[----:B-1----:R-:W-:-:S05]  /*2960*/  PRMT R3, R66, 0x8880, RZ ;  /* 0x0000888042037816 */ /* 0x002fca00000000ff */
[----:B------:R-:W-:-:S07]  /*2970*/  IMAD R14, R3, R58, RZ ;  /* 0x0000003a030e7224 */ /* 0x000fce00078e02ff */
.L_x_50:
[----:B------:R-:W-:Y:S05]  /*2980*/  BSYNC B1 ;  /* 0x0000000000017941 */ /* 0x000fea0003800000 */
.L_x_49:
[----:B-1----:R-:W-:Y:S01]  /*2990*/  @!P1 IMAD R3, R30, R23, R14 ;  /* 0x000000171e039224 */ /* 0x002fe200078e020e */
[----:B------:R-:W-:Y:S04]  /*29a0*/  BSSY B1, `(.L_x_51) ;  /* 0x0000006000017945 */ /* 0x000fe80003800000 */
[----:B------:R1:W-:Y:S01]  /*29b0*/  @!P1 STG.E.U8 desc[UR38][R4.64+0x8], R3 ;  /* 0x0000080304009986 */ /* 0x0003e2000c101126 */
[----:B------:R-:W-:Y:S05]  /*29c0*/  @P0 BRA `(.L_x_52) ;  /* 0x00000000000c0947 */ /* 0x000fea0003800000 */
[----:B------:R-:W1:Y:S02]  /*29d0*/  LDG.E.U8 R66, desc[UR38][R10.64+0x9] ;  /* 0x000009260a427981 */ /* 0x000e64000c1e1100 */
[----:B-1----:R-:W-:-:S05]  /*29e0*/  PRMT R3, R66, 0x8880, RZ ;  /* 0x0000888042037816 */ /* 0x002fca00000000ff */
[----:B------:R-:W-:-:S07]  /*29f0*/  IMAD R14, R3, R58, RZ ;  /* 0x0000003a030e7224 */ /* 0x000fce00078e02ff */
.L_x_52:
[----:B------:R-:W-:Y:S05]  /*2a00*/  BSYNC B1 ;  /* 0x0000000000017941 */ /* 0x000fea0003800000 */
.L_x_51:
[----:B------:R-:W-:Y:S01]  /*2a10*/  @!P0 IMAD R31, R31, R23, R14 ;  /* 0x000000171f1f8224 */ /* 0x000fe200078e020e */
[----:B------:R-:W-:Y:S04]  /*2a20*/  BSSY B1, `(.L_x_53) ;  /* 0x0000006000017945 */ /* 0x000fe80003800000 */
[----:B------:R0:W-:Y:S01]  /*2a30*/  @!P0 STG.E.U8 desc[UR38][R4.64+0x9], R31 ;  /* 0x0000091f04008986 */ /* 0x0001e2000c101126 */
[----:B------:R-:W-:Y:S05]  /*2a40*/  @P5 BRA `(.L_x_54) ;  /* 0x00000000000c5947 */ /* 0x000fea0003800000 */
[----:B------:R-:W1:Y:S02]  /*2a50*/  LDG.E.U8 R66, desc[UR38][R8.64+0x10] ;  /* 0x0000102608427981 */ /* 0x000e64000c1e1100 */
[----:B-1----:R-:W-:-:S05]  /*2a60*/  PRMT R3, R66, 0x8880, RZ ;  /* 0x0000888042037816 */ /* 0x002fca00000000ff */
[----:B------:R-:W-:-:S07]  /*2a70*/  IMAD R14, R3, R58, RZ ;  /* 0x0000003a030e7224 */ /* 0x000fce00078e02ff */
.L_x_54:
[----:B------:R-:W-:Y:S05]  /*2a80*/  BSYNC B1 ;  /* 0x0000000000017941 */ /* 0x000fea0003800000 */
.L_x_53:
[----:B-1----:R-:W-:Y:S01]  /*2a90*/  @!P5 IMAD R3, R32, R23, R14 ;  /* 0x000000172003d224 */ /* 0x002fe200078e020e */
[----:B------:R-:W-:Y:S04]  /*2aa0*/  BSSY B1, `(.L_x_55) ;  /* 0x0000006000017945 */ /* 0x000fe80003800000 */
[----:B------:R1:W-:Y:S01]  /*2ab0*/  @!P5 STG.E.U8 desc[UR38][R6.64+0x10], R3 ;  /* 0x000010030600d986 */ /* 0x0003e2000c101126 */
[----:B------:R-:W-:Y:S05]  /*2ac0*/  @P4 BRA `(.L_x_56) ;  /* 0x00000000000c4947 */ /* 0x000fea0003800000 */
[----:B------:R-:W1:Y:S02]  /*2ad0*/  LDG.E.U8 R66, desc[UR38][R8.64+0x11] ;  /* 0x0000112608427981 */ /* 0x000e64000c1e1100 */
[----:B-1----:R-:W-:-:S05]  /*2ae0*/  PRMT R3, R66, 0x8880, RZ ;  /* 0x0000888042037816 */ /* 0x002fca00000000ff */
[----:B------:R-:W-:-:S07]  /*2af0*/  IMAD R14, R3, R58, RZ ;  /* 0x0000003a030e7224 */ /* 0x000fce00078e02ff */
.L_x_56:
[----:B------:R-:W-:Y:S05]  /*2b00*/  BSYNC B1 ;  /* 0x0000000000017941 */ /* 0x000fea0003800000 */
.L_x_55:
        /* <DEDUP_REMOVED lines=13> */
.L_x_58:
[----:B------:R-:W-:Y:S05]  /*2be0*/  BSYNC B1 ;  /* 0x0000000000017941 */ /* 0x000fea0003800000 */
.L_x_57:
[----:B-1----:R-:W-:Y:S01]  /*2bf0*/  @!P3 IMAD R3, R34, R23, R14 ;  /* 0x000000172203b224 */ /* 0x002fe200078e020e */
[----:B------:R-:W-:Y:S04]  /*2c00*/  BSSY B1, `(.L_x_59) ;  /* 0x0000006000017945 */ /* 0x000fe80003800000 */
[----:B------:R1:W-:Y:S01]  /*2c10*/  @!P3 STG.E.U8 desc[UR38][R4.64+0x10], R3 ;  /* 0x000010030400b986 */ /* 0x0003e2000c101126 */
[----:B------:R-:W-:Y:S05]  /*2c20*/  @P2 BRA `(.L_x_60) ;  /* 0x00000000000c2947 */ /* 0x000fea0003800000 */
[----:B------:R-:W1:Y:S02]  /*2c30*/  LDG.E.U8 R66, desc[UR38][R10.64+0x11] ;  /* 0x000011260a427981 */ /* 0x000e64000c1e1100 */
[----:B-1----:R-:W-:-:S05]  /*2c40*/  PRMT R3, R66, 0x8880, RZ ;  /* 0x0000888042037816 */ /* 0x002fca00000000ff */
[----:B------:R-:W-:-:S07]  /*2c50*/  IMAD R14, R3, R58, RZ ;  /* 0x0000003a030e7224 */ /* 0x000fce00078e02ff */
.L_x_60:
[----:B------:R-:W-:Y:S05]  /*2c60*/  BSYNC B1 ;  /* 0x0000000000017941 */ /* 0x000fea0003800000 */
.L_x_59:
[----:B------:R-:W-:Y:S01]  /*2c70*/  @!P2 IMAD R35, R35, R23, R14 ;  /* 0x000000172323a224 */ /* 0x000fe200078e020e */
[----:B------:R-:W-:Y:S04]  /*2c80*/  BSSY B1, `(.L_x_61) ;  /* 0x0000006000017945 */ /* 0x000fe80003800000 */
[----:B------:R0:W-:Y:S01]  /*2c90*/  @!P2 STG.E.U8 desc[UR38][R4.64+0x11], R35 ;  /* 0x000011230400a986 */ /* 0x0001e2000c101126 */
[----:B------:R-:W-:Y:S05]  /*2ca0*/  @P5 BRA `(.L_x_62) ;  /* 0x00000000000c5947 */ /* 0x000fea0003800000 */
[----:B------:R-:W1:Y:S02]  /*2cb0*/  LDG.E.U8 R66, desc[UR38][R8.64+0x18] ;  /* 0x0000182608427981 */ /* 0x000e64000c1e1100 */
[----:B-1----:R-:W-:-:S05]  /*2cc0*/  PRMT R3, R66, 0x8880, RZ ;  /* 0x0000888042037816 */ /* 0x002fca00000000ff */
[----:B------:R-:W-:-:S07]  /*2cd0*/  IMAD R14, R3, R58, RZ ;  /* 0x0000003a030e7224 */ /* 0x000fce00078e02ff */
.L_x_62:
[----:B------:R-:W-:Y:S05]  /*2ce0*/  BSYNC B1 ;  /* 0x0000000000017941 */ /* 0x000fea0003800000 */
.L_x_61:
[----:B-1----:R-:W-:Y:S01]  /*2cf0*/  @!P5 IMAD R3, R36, R23, R14 ;  /* 0x000000172403d224 */ /* 0x002fe200078e020e */
[----:B------:R-:W-:Y:S04]  /*2d00*/  BSSY B1, `(.L_x_63) ;  /* 0x0000006000017945 */ /* 0x000fe80003800000 */
[----:B------:R1:W-:Y:S01]  /*2d10*/  @!P5 STG.E.U8 desc[UR38][R6.64+0x18], R3 ;  /* 0x000018030600d986 */ /* 0x0003e2000c101126 */
[----:B------:R-:W-:Y:S05]  /*2d20*/  @P4 BRA `(.L_x_64) ;  /* 0x00000000000c4947 */ /* 0x000fea0003800000 */
[----:B------:R-:W1:Y:S02]  /*2d30*/  LDG.E.U8 R66, desc[UR38][R8.64+0x19] ;  /* 0x0000192608427981 */ /* 0x000e64000c1e1100 */
[----:B-1----:R-:W-:-:S05]  /*2d40*/  PRMT R3, R66, 0x8880, RZ ;  /* 0x0000888042037816 */ /* 0x002fca00000000ff */
[----:B------:R-:W-:-:S07]  /*2d50*/  IMAD R14, R3, R58, RZ ;  /* 0x0000003a030e7224 */ /* 0x000fce00078e02ff */
.L_x_64:
[----:B------:R-:W-:Y:S05]  /*2d60*/  BSYNC B1 ;  /* 0x0000000000017941 */ /* 0x000fea0003800000 */
.L_x_63:
        /* <DEDUP_REMOVED lines=13> */
.L_x_66:
[----:B------:R-:W-:Y:S05]  /*2e40*/  BSYNC B1 ;  /* 0x0000000000017941 */ /* 0x000fea0003800000 */
.L_x_65:
[----:B-1----:R-:W-:Y:S01]  /*2e50*/  @!P1 IMAD R3, R38, R23, R14 ;  /* 0x0000001726039224 */ /* 0x002fe200078e020e */
[----:B------:R-:W-:Y:S04]  /*2e60*/  BSSY B1, `(.L_x_67) ;  /* 0x0000006000017945 */ /* 0x000fe80003800000 */
[----:B------:R1:W-:Y:S01]  /*2e70*/  @!P1 STG.E.U8 desc[UR38][R4.64+0x18], R3 ;  /* 0x0000180304009986 */ /* 0x0003e2000c101126 */
[----:B------:R-:W-:Y:S05]  /*2e80*/  @P4 BRA `(.L_x_68) ;  /* 0x00000000000c4947 */ /* 0x000fea0003800000 */
[----:B------:R-:W1:Y:S02]  /*2e90*/  LDG.E.U8 R66, desc[UR38][R10.64+0x19] ;  /* 0x000019260a427981 */ /* 0x000e64000c1e1100 */
[----:B-1----:R-:W-:-:S05]  /*2ea0*/  PRMT R3, R66, 0x8880, RZ ;  /* 0x0000888042037816 */ /* 0x002fca00000000ff */
[----:B------:R-:W-:-:S07]  /*2eb0*/  IMAD R14, R3, R58, RZ ;  /* 0x0000003a030e7224 */ /* 0x000fce00078e02ff */
.L_x_68:
[----:B------:R-:W-:Y:S05]  /*2ec0*/  BSYNC B1 ;  /* 0x0000000000017941 */ /* 0x000fea0003800000 */
.L_x_67:
[----:B------:R-:W-:Y:S01]  /*2ed0*/  @!P4 IMAD R39, R39, R23, R14 ;  /* 0x000000172727c224 */ /* 0x000fe200078e020e */
[----:B------:R-:W-:Y:S04]  /*2ee0*/  BSSY B1, `(.L_x_69) ;  /* 0x0000006000017945 */ /* 0x000fe80003800000 */
[----:B------:R0:W-:Y:S01]  /*2ef0*/  @!P4 STG.E.U8 desc[UR38][R4.64+0x19], R39 ;  /* 0x000019270400c986 */ /* 0x0001e2000c101126 */
[----:B------:R-:W-:Y:S05]  /*2f00*/  @P5 BRA `(.L_x_70) ;  /* 0x00000000000c5947 */ /* 0x000fea0003800000 */
[----:B------:R-:W1:Y:S02]  /*2f10*/  LDG.E.U8 R66, desc[UR38][R8.64+0x20] ;  /* 0x0000202608427981 */ /* 0x000e64000c1e1100 */
[----:B-1----:R-:W-:-:S05]  /*2f20*/  PRMT R3, R66, 0x8880, RZ ;  /* 0x0000888042037816 */ /* 0x002fca00000000ff */
[----:B------:R-:W-:-:S07]  /*2f30*/  IMAD R14, R3, R58, RZ ;  /* 0x0000003a030e7224 */ /* 0x000fce00078e02ff */
.L_x_70:
[----:B------:R-:W-:Y:S05]  /*2f40*/  BSYNC B1 ;  /* 0x0000000000017941 */ /* 0x000fea0003800000 */
.L_x_69:
[----:B-1----:R-:W-:Y:S01]  /*2f50*/  @!P5 IMAD R3, R40, R23, R14 ;  /* 0x000000172803d224 */ /* 0x002fe200078e020e */
[----:B------:R-:W-:Y:S04]  /*2f60*/  BSSY B1, `(.L_x_71) ;  /* 0x0000006000017945 */ /* 0x000fe80003800000 */
[----:B------:R1:W-:Y:S01]  /*2f70*/  @!P5 STG.E.U8 desc[UR38][R6.64+0x20], R3 ;  /* 0x000020030600d986 */ /* 0x0003e2000c101126 */
[----:B------:R-:W-:Y:S05]  /*2f80*/  @P0 BRA `(.L_x_72) ;  /* 0x00000000000c0947 */ /* 0x000fea0003800000 */
[----:B------:R-:W1:Y:S02]  /*2f90*/  LDG.E.U8 R66, desc[UR38][R8.64+0x21] ;  /* 0x0000212608427981 */ /* 0x000e64000c1e1100 */
[----:B-1----:R-:W-:-:S05]  /*2fa0*/  PRMT R3, R66, 0x8880, RZ ;  /* 0x0000888042037816 */ /* 0x002fca00000000ff */
[----:B------:R-:W-:-:S07]  /*2fb0*/  IMAD R14, R3, R58, RZ ;  /* 0x0000003a030e7224 */ /* 0x000fce00078e02ff */
.L_x_72:
[----:B------:R-:W-:Y:S05]  /*2fc0*/  BSYNC B1 ;  /* 0x0000000000017941 */ /* 0x000fea0003800000 */
.L_x_71:
        /* <DEDUP_REMOVED lines=13> */
.L_x_74:
[----:B------:R-:W-:Y:S05]  /*30a0*/  BSYNC B1 ;  /* 0x0000000000017941 */ /* 0x000fea0003800000 */
.L_x_73:
[----:B-1----:R-:W-:Y:S01]  /*30b0*/  @!P3 IMAD R3, R42, R23, R14 ;  /* 0x000000172a03b224 */ /* 0x002fe200078e020e */
[----:B------:R-:W-:Y:S04]  /*30c0*/  BSSY B1, `(.L_x_75) ;  /* 0x0000006000017945 */ /* 0x000fe80003800000 */
[----:B------:R1:W-:Y:S01]  /*30d0*/  @!P3 STG.E.U8 desc[UR38][R4.64+0x20], R3 ;  /* 0x000020030400b986 */ /* 0x0003e2000c101126 */
[----:B------:R-:W-:Y:S05]  /*30e0*/  @P2 BRA `(.L_x_76) ;  /* 0x00000000000c2947 */ /* 0x000fea0003800000 */
[----:B------:R-:W1:Y:S02]  /*30f0*/  LDG.E.U8 R66, desc[UR38][R10.64+0x21] ;  /* 0x000021260a427981 */ /* 0x000e64000c1e1100 */
[----:B-1----:R-:W-:-:S05]  /*3100*/  PRMT R3, R66, 0x8880, RZ ;  /* 0x0000888042037816 */ /* 0x002fca00000000ff */
[----:B------:R-:W-:-:S07]  /*3110*/  IMAD R14, R3, R58, RZ ;  /* 0x0000003a030e7224 */ /* 0x000fce00078e02ff */
.L_x_76:
[----:B------:R-:W-:Y:S05]  /*3120*/  BSYNC B1 ;  /* 0x0000000000017941 */ /* 0x000fea0003800000 */
.L_x_75:
[----:B------:R-:W-:Y:S01]  /*3130*/  @!P2 IMAD R43, R43, R23, R14 ;  /* 0x000000172b2ba224 */ /* 0x000fe200078e020e */
[----:B------:R-:W-:Y:S04]  /*3140*/  BSSY B1, `(.L_x_77) ;  /* 0x0000006000017945 */ /* 0x000fe80003800000 */
[----:B------:R0:W-:Y:S01]  /*3150*/  @!P2 STG.E.U8 desc[UR38][R4.64+0x21], R43 ;  /* 0x0000212b0400a986 */ /* 0x0001e2000c101126 */
[----:B------:R-:W-:Y:S05]  /*3160*/  @P0 BRA `(.L_x_78) ;  /* 0x00000000000c0947 */ /* 0x000fea0003800000 */
[----:B------:R-:W1:Y:S02]  /*3170*/  LDG.E.U8 R66, desc[UR38][R8.64+0x28] ;  /* 0x0000282608427981 */ /* 0x000e64000c1e1100 */
[----:B-1----:R-:W-:-:S05]  /*3180*/  PRMT R3, R66, 0x8880, RZ ;  /* 0x0000888042037816 */ /* 0x002fca00000000ff */
[----:B------:R-:W-:-:S07]  /*3190*/  IMAD R14, R3, R58, RZ ;  /* 0x0000003a030e7224 */ /* 0x000fce00078e02ff */
.L_x_78:
[----:B------:R-:W-:Y:S05]  /*31a0*/  BSYNC B1 ;  /* 0x0000000000017941 */ /* 0x000fea0003800000 */
.L_x_77:
[----:B-1----:R-:W-:Y:S01]  /*31b0*/  @!P0 IMAD R3, R44, R23, R14 ;  /* 0x000000172c038224 */ /* 0x002fe200078e020e */
[----:B------:R-:W-:Y:S04]  /*31c0*/  BSSY B1, `(.L_x_79) ;  /* 0x0000006000017945 */ /* 0x000fe80003800000 */
[----:B------:R1:W-:Y:S01]  /*31d0*/  @!P0 STG.E.U8 desc[UR38][R6.64+0x28], R3 ;  /* 0x0000280306008986 */ /* 0x0003e2000c101126 */
[----:B------:R-:W-:Y:S05]  /*31e0*/  @P5 BRA `(.L_x_80) ;  /* 0x00000000000c5947 */ /* 0x000fea0003800000 */
[----:B------:R-:W1:Y:S02]  /*31f0*/  LDG.E.U8 R66, desc[UR38][R8.64+0x29] ;  /* 0x0000292608427981 */ /* 0x000e64000c1e1100 */
[----:B-1----:R-:W-:-:S05]  /*3200*/  PRMT R3, R66, 0x8880, RZ ;  /* 0x0000888042037816 */ /* 0x002fca00000000ff */
[----:B------:R-:W-:-:S07]  /*3210*/  IMAD R14, R3, R58, RZ ;  /* 0x0000003a030e7224 */ /* 0x000fce00078e02ff */
.L_x_80:
[----:B------:R-:W-:Y:S05]  /*3220*/  BSYNC B1 ;  /* 0x0000000000017941 */ /* 0x000fea0003800000 */
.L_x_79:
        /* <DEDUP_REMOVED lines=13> */
.L_x_82:
[----:B------:R-:W-:Y:S05]  /*3300*/  BSYNC B1 ;  /* 0x0000000000017941 */ /* 0x000fea0003800000 */
.L_x_81:
[----:B-1----:R-:W-:Y:S01]  /*3310*/  @!P4 IMAD R3, R46, R23, R14 ;  /* 0x000000172e03c224 */ /* 0x002fe200078e020e */
[----:B------:R-:W-:Y:S04]  /*3320*/  BSSY B1, `(.L_x_83) ;  /* 0x0000006000017945 */ /* 0x000fe80003800000 */
[----:B------:R1:W-:Y:S01]  /*3330*/  @!P4 STG.E.U8 desc[UR38][R4.64+0x28], R3 ;  /* 0x000028030400c986 */ /* 0x0003e2000c101126 */
[----:B------:R-:W-:Y:S05]  /*3340*/  @P1 BRA `(.L_x_84) ;  /* 0x00000000000c1947 */ /* 0x000fea0003800000 */
[----:B------:R-:W1:Y:S02]  /*3350*/  LDG.E.U8 R66, desc[UR38][R10.64+0x29] ;  /* 0x000029260a427981 */ /* 0x000e64000c1e1100 */
[----:B-1----:R-:W-:-:S05]  /*3360*/  PRMT R3, R66, 0x8880, RZ ;  /* 0x0000888042037816 */ /* 0x002fca00000000ff */
[----:B------:R-:W-:-:S07]  /*3370*/  IMAD R14, R3, R58, RZ ;  /* 0x0000003a030e7224 */ /* 0x000fce00078e02ff */
.L_x_84:
[----:B------:R-:W-:Y:S05]  /*3380*/  BSYNC B1 ;  /* 0x0000000000017941 */ /* 0x000fea0003800000 */
.L_x_83:
[----:B------:R-:W-:Y:S01]  /*3390*/  @!P1 IMAD R47, R47, R23, R14 ;  /* 0x000000172f2f9224 */ /* 0x000fe200078e020e */
[----:B------:R-:W-:Y:S04]  /*33a0*/  BSSY B1, `(.L_x_85) ;  /* 0x0000006000017945 */ /* 0x000fe80003800000 */
[----:B------:R0:W-:Y:S01]  /*33b0*/  @!P1 STG.E.U8 desc[UR38][R4.64+0x29], R47 ;  /* 0x0000292f04009986 */ /* 0x0001e2000c101126 */
[----:B------:R-:W-:Y:S05]  /*33c0*/  @P3 BRA `(.L_x_86) ;  /* 0x00000000000c3947 */ /* 0x000fea0003800000 */
[----:B------:R-:W1:Y:S02]  /*33d0*/  LDG.E.U8 R66, desc[UR38][R8.64+0x30] ;  /* 0x0000302608427981 */ /* 0x000e64000c1e1100 */
[----:B-1----:R-:W-:-:S05]  /*33e0*/  PRMT R3, R66, 0x8880, RZ ;  /* 0x0000888042037816 */ /* 0x002fca00000000ff */
[----:B------:R-:W-:-:S07]  /*33f0*/  IMAD R14, R3, R58, RZ ;  /* 0x0000003a030e7224 */ /* 0x000fce00078e02ff */
.L_x_86:
[----:B------:R-:W-:Y:S05]  /*3400*/  BSYNC B1 ;  /* 0x0000000000017941 */ /* 0x000fea0003800000 */
.L_x_85:
[----:B-1----:R-:W-:Y:S01]  /*3410*/  @!P3 IMAD R3, R48, R23, R14 ;  /* 0x000000173003b224 */ /* 0x002fe200078e020e */
[----:B------:R-:W-:Y:S04]  /*3420*/  BSSY B1, `(.L_x_87) ;  /* 0x0000006000017945 */ /* 0x000fe80003800000 */
[----:B------:R1:W-:Y:S01]  /*3430*/  @!P3 STG.E.U8 desc[UR38][R6.64+0x30], R3 ;  /* 0x000030030600b986 */ /* 0x0003e2000c101126 */
[----:B------:R-:W-:Y:S05]  /*3440*/  @P5 BRA `(.L_x_88) ;  /* 0x00000000000c5947 */ /* 0x000fea0003800000 */
[----:B------:R-:W1:Y:S02]  /*3450*/  LDG.E.U8 R66, desc[UR38][R8.64+0x31] ;  /* 0x0000312608427981 */ /* 0x000e64000c1e1100 */
[----:B-1----:R-:W-:-:S05]  /*3460*/  PRMT R3, R66, 0x8880, RZ ;  /* 0x0000888042037816 */ /* 0x002fca00000000ff */
[----:B------:R-:W-:-:S07]  /*3470*/  IMAD R14, R3, R58, RZ ;  /* 0x0000003a030e7224 */ /* 0x000fce00078e02ff */
.L_x_88:
[----:B------:R-:W-:Y:S05]  /*3480*/  BSYNC B1 ;  /* 0x0000000000017941 */ /* 0x000fea0003800000 */
.L_x_87:
        /* <DEDUP_REMOVED lines=9> */
[----:B------:R-:W-:Y:S01]  /*3520*/  ISETP.LT.OR P3, PT, R72, 0x9, !P3 ;  /* 0x000000094800780c */ /* 0x000fe20005f61670 */
[----:B------:R-:W-:-:S12]  /*3530*/  @P2 BRA `(.L_x_90) ;  /* 0x00000000000c2947 */ /* 0x000fd80003800000 */
[----:B------:R-:W1:Y:S02]  /*3540*/  LDG.E.U8 R66, desc[UR38][R10.64+0x30] ;  /* 0x000030260a427981 */ /* 0x000e64000c1e1100 */
[----:B-1----:R-:W-:-:S05]  /*3550*/  PRMT R3, R66, 0x8880, RZ ;  /* 0x0000888042037816 */ /* 0x002fca00000000ff */
[----:B------:R-:W-:-:S07]  /*3560*/  IMAD R14, R3, R58, RZ ;  /* 0x0000003a030e7224 */ /* 0x000fce00078e02ff */
.L_x_90:
[----:B------:R-:W-:Y:S05]  /*3570*/  BSYNC B1 ;  /* 0x0000000000017941 */ /* 0x000fea0003800000 */
.L_x_89:
[----:B-1----:R-:W-:Y:S01]  /*3580*/  @!P2 IMAD R3, R50, R23, R14 ;  /* 0x000000173203a224 */ /* 0x002fe200078e020e */
[----:B------:R-:W-:Y:S04]  /*3590*/  BSSY B1, `(.L_x_91) ;  /* 0x0000006000017945 */ /* 0x000fe80003800000 */
[----:B------:R1:W-:Y:S01]  /*35a0*/  @!P2 STG.E.U8 desc[UR38][R4.64+0x30], R3 ;  /* 0x000030030400a986 */ /* 0x0003e2000c101126 */
[----:B------:R-:W-:Y:S05]  /*35b0*/  @P0 BRA `(.L_x_92) ;  /* 0x00000000000c0947 */ /* 0x000fea0003800000 */
[----:B------:R-:W1:Y:S02]  /*35c0*/  LDG.E.U8 R66, desc[UR38][R10.64+0x31] ;  /* 0x000031260a427981 */ /* 0x000e64000c1e1100 */
[----:B-1----:R-:W-:-:S05]  /*35d0*/  PRMT R3, R66, 0x8880, RZ ;  /* 0x0000888042037816 */ /* 0x002fca00000000ff */
[----:B------:R-:W-:-:S07]  /*35e0*/  IMAD R14, R3, R58, RZ ;  /* 0x0000003a030e7224 */ /* 0x000fce00078e02ff */
.L_x_92:
[----:B------:R-:W-:Y:S05]  /*35f0*/  BSYNC B1 ;  /* 0x0000000000017941 */ /* 0x000fea0003800000 */
.L_x_91:
[----:B------:R-:W-:Y:S01]  /*3600*/  @!P0 IMAD R51, R51, R23, R14 ;  /* 0x0000001733338224 */ /* 0x000fe200078e020e */
[----:B------:R-:W-:Y:S04]  /*3610*/  BSSY B1, `(.L_x_93) ;  /* 0x0000006000017945 */ /* 0x000fe80003800000 */
[----:B------:R0:W-:Y:S01]  /*3620*/  @!P0 STG.E.U8 desc[UR38][R4.64+0x31], R51 ;  /* 0x0000313304008986 */ /* 0x0001e2000c101126 */
[----:B------:R-:W-:Y:S05]  /*3630*/  @P5 BRA `(.L_x_94) ;  /* 0x00000000000c5947 */ /* 0x000fea0003800000 */
[----:B------:R-:W1:Y:S02]  /*3640*/  LDG.E.U8 R66, desc[UR38][R8.64+0x38] ;  /* 0x0000382608427981 */ /* 0x000e64000c1e1100 */
[----:B-1----:R-:W-:-:S05]  /*3650*/  PRMT R3, R66, 0x8880, RZ ;  /* 0x0000888042037816 */ /* 0x002fca00000000ff */
[----:B------:R-:W-:-:S07]  /*3660*/  IMAD R14, R3, R58, RZ ;  /* 0x0000003a030e7224 */ /* 0x000fce00078e02ff */
.L_x_94:
[----:B------:R-:W-:Y:S05]  /*3670*/  BSYNC B1 ;  /* 0x0000000000017941 */ /* 0x000fea0003800000 */
.L_x_93:
[----:B-1----:R-:W-:Y:S01]  /*3680*/  @!P5 IMAD R3, R52, R23, R14 ;  /* 0x000000173403d224 */ /* 0x002fe200078e020e */
[----:B------:R-:W-:Y:S04]  /*3690*/  BSSY B1, `(.L_x_95) ;  /* 0x0000006000017945 */ /* 0x000fe80003800000 */
[----:B------:R1:W-:Y:S01]  /*36a0*/  @!P5 STG.E.U8 desc[UR38][R6.64+0x38], R3 ;  /* 0x000038030600d986 */ /* 0x0003e2000c101126 */
[----:B------:R-:W-:Y:S05]  /*36b0*/  @P4 BRA `(.L_x_96) ;  /* 0x00000000000c4947 */ /* 0x000fea0003800000 */
[----:B------:R-:W1:Y:S02]  /*36c0*/  LDG.E.U8 R66, desc[UR38][R8.64+0x39] ;  /* 0x0000392608427981 */ /* 0x000e64000c1e1100 */
[----:B-1----:R-:W-:-:S05]  /*36d0*/  PRMT R3, R66, 0x8880, RZ ;  /* 0x0000888042037816 */ /* 0x002fca00000000ff */
[----:B------:R-:W-:-:S07]  /*36e0*/  IMAD R14, R3, R58, RZ ;  /* 0x0000003a030e7224 */ /* 0x000fce00078e02ff */
.L_x_96:
[----:B------:R-:W-:Y:S05]  /*36f0*/  BSYNC B1 ;  /* 0x0000000000017941 */ /* 0x000fea0003800000 */
.L_x_95:
[----:B------:R-:W-:Y:S01]  /*3700*/  @!P4 IMAD R53, R53, R23, R14 ;  /* 0x000000173535c224 */ /* 0x000fe200078e020e */
[----:B------:R-:W-:Y:S04]  /*3710*/  BSSY B1, `(.L_x_97) ;  /* 0x0000006000017945 */ /* 0x000fe80003800000 */
[----:B------:R0:W-:Y:S01]  /*3720*/  @!P4 STG.E.U8 desc[UR38][R6.64+0x39], R53 ;  /* 0x000039350600c986 */ /* 0x0001e2000c101126 */
[----:B------:R-:W-:Y:S05]  /*3730*/  @P3 BRA `(.L_x_98) ;  /* 0x00000000000c3947 */ /* 0x000fea0003800000 */
[----:B------:R-:W1:Y:S02]  /*3740*/  LDG.E.U8 R66, desc[UR38][R10.64+0x38] ;  /* 0x000038260a427981 */ /* 0x000e64000c1e1100 */
[----:B-1----:R-:W-:-:S05]  /*3750*/  PRMT R3, R66, 0x8880, RZ ;  /* 0x0000888042037816 */ /* 0x002fca00000000ff */
[----:B------:R-:W-:-:S07]  /*3760*/  IMAD R14, R3, R58, RZ ;  /* 0x0000003a030e7224 */ /* 0x000fce00078e02ff */
.L_x_98:
[----:B------:R-:W-:Y:S05]  /*3770*/  BSYNC B1 ;  /* 0x0000000000017941 */ /* 0x000fea0003800000 */
.L_x_97:
[----:B-1----:R-:W-:Y:S01]  /*3780*/  @!P3 IMAD R3, R54, R23, R14 ;  /* 0x000000173603b224 */ /* 0x002fe200078e020e */
[----:B------:R-:W-:Y:S01]  /*3790*/  ISETP.LT.OR P1, PT, R72, 0x9, !P1 ;  /* 0x000000094800780c */ /* 0x000fe20004f21670 */
[----:B------:R-:W-:Y:S03]  /*37a0*/  BSSY B1, `(.L_x_99) ;  /* 0x0000006000017945 */ /* 0x000fe60003800000 */
[----:B------:R1:W-:Y:S09]  /*37b0*/  @!P3 STG.E.U8 desc[UR38][R4.64+0x38], R3 ;  /* 0x000038030400b986 */ /* 0x0003f2000c101126 */
[----:B------:R-:W-:Y:S05]  /*37c0*/  @P1 BRA `(.L_x_100) ;  /* 0x00000000000c1947 */ /* 0x000fea0003800000 */
[----:B------:R-:W1:Y:S02]  /*37d0*/  LDG.E.U8 R66, desc[UR38][R10.64+0x39] ;  /* 0x000039260a427981 */ /* 0x000e64000c1e1100 */
[----:B-1----:R-:W-:-:S05]  /*37e0*/  PRMT R3, R66, 0x8880, RZ ;  /* 0x0000888042037816 */ /* 0x002fca00000000ff */
[----:B------:R-:W-:-:S07]  /*37f0*/  IMAD R14, R3, R58, RZ ;  /* 0x0000003a030e7224 */ /* 0x000fce00078e02ff */
.L_x_100:
[----:B------:R-:W-:Y:S05]  /*3800*/  BSYNC B1 ;  /* 0x0000000000017941 */ /* 0x000fea0003800000 */
.L_x_99:
[----:B------:R-:W-:Y:S01]  /*3810*/  IMAD R55, R55, R23, R14 ;  /* 0x0000001737377224 */ /* 0x000fe200078e020e */
[----:B------:R-:W-:Y:S06]  /*3820*/  @P1 BRA `(.L_x_101) ;  /* 0x0000000400c81947 */ /* 0x000fec0003800000 */
[----:B------:R0:W-:Y:S01]  /*3830*/  STG.E.U8 desc[UR38][R4.64+0x39], R55 ;  /* 0x0000393704007986 */ /* 0x0001e2000c101126 */
[----:B------:R-:W-:Y:S05]  /*3840*/  BRA `(.L_x_101) ;  /* 0x0000000400c07947 */ /* 0x000fea0003800000 */
.L_x_36:
[C---:B------:R-:W-:Y:S02]  /*3850*/  ISETP.GE.AND P1, PT, R73.reuse, 0x1, PT ;  /* 0x000000014900780c */ /* 0x040fe40003f26270 */
[----:B------:R-:W-:Y:S02]  /*3860*/  ISETP.GE.AND P0, PT, R73, 0x2, PT ;  /* 0x000000024900780c */ /* 0x000fe40003f06270 */
[C---:B------:R-:W-:Y:S02]  /*3870*/  ISETP.LT.OR P4, PT, R72.reuse, 0x1, !P1 ;  /* 0x000000014800780c */ /* 0x040fe40004f81670 */
[C---:B------:R-:W-:Y:S02]  /*3880*/  ISETP.LT.OR P5, PT, R72.reuse, 0x1, !P0 ;  /* 0x000000014800780c */ /* 0x040fe400047a1670 */
[C---:B------:R-:W-:Y:S02]  /*3890*/  ISETP.LT.OR P1, PT, R72.reuse, 0x9, !P1 ;  /* 0x000000094800780c */ /* 0x040fe40004f21670 */
[----:B------:R-:W-:-:S02]  /*38a0*/  ISETP.LT.OR P0, PT, R72, 0x9, !P0 ;  /* 0x000000094800780c */ /* 0x000fc40004701670 */
[C---:B------:R-:W-:Y:S02]  /*38b0*/  ISETP.GE.AND P3, PT, R73.reuse, 0x9, PT ;  /* 0x000000094900780c */ /* 0x040fe40003f66270 */
[----:B------:R-:W-:-:S03]  /*38c0*/  ISETP.GE.AND P2, PT, R73, 0xa, PT ;  /* 0x0000000a4900780c */ /* 0x000fc60003f46270 */
[-C--:B------:R-:W-:Y:S02]  /*38d0*/  @!P4 IMAD R3, R24, R23.reuse, RZ ;  /* 0x000000171803c224 */ /* 0x080fe400078e02ff */
[-C--:B------:R-:W-:Y:S02]  /*38e0*/  @!P5 IMAD R25, R25, R23.reuse, RZ ;  /* 0x000000171919d224 */ /* 0x080fe400078e02ff */
[-C--:B------:R-:W-:Y:S01]  /*38f0*/  @!P1 IMAD R9, R26, R23.reuse, RZ ;  /* 0x000000171a099224 */ /* 0x080fe200078e02ff */
[----:B------:R0:W-:Y:S01]  /*3900*/  @!P4 STG.E.U8 desc[UR38][R6.64], R3 ;  /* 0x000000030600c986 */ /* 0x0001e2000c101126 */
[C---:B------:R-:W-:Y:S01]  /*3910*/  ISETP.LT.OR P4, PT, R72.reuse, 0x1, !P3 ;  /* 0x000000014800780c */ /* 0x040fe20005f81670 */
[----:B------:R-:W-:Y:S02]  /*3920*/  @!P0 IMAD R27, R27, R23, RZ ;  /* 0x000000171b1b8224 */ /* 0x000fe400078e02ff */
[----:B------:R-:W-:Y:S01]  /*3930*/  @!P5 STG.E.U8 desc[UR38][R6.64+0x1], R25 ;  /* 0x000001190600d986 */ /* 0x000fe2000c101126 */
[----:B------:R-:W-:-:S02]  /*3940*/  ISETP.LT.OR P5, PT, R72, 0x1, !P2 ;  /* 0x000000014800780c */ /* 0x000fc400057a1670 */
[C---:B------:R-:W-:Y:S01]  /*3950*/  ISETP.LT.OR P2, PT, R72.reuse, 0x9, !P2 ;  /* 0x000000094800780c */ /* 0x040fe20005741670 */
[----:B------:R1:W-:Y:S01]  /*3960*/  @!P1 STG.E.U8 desc[UR38][R4.64], R9 ;  /* 0x0000000904009986 */ /* 0x0003e2000c101126 */
[----:B------:R-:W-:Y:S02]  /*3970*/  ISETP.LT.OR P1, PT, R72, 0x9, !P3 ;  /* 0x000000094800780c */ /* 0x000fe40005f21670 */
[C---:B------:R-:W-:Y:S01]  /*3980*/  ISETP.GE.AND P3, PT, R73.reuse, 0x11, PT ;  /* 0x000000114900780c */ /* 0x040fe20003f66270 */
[----:B------:R-:W-:Y:S01]  /*3990*/  @!P0 STG.E.U8 desc[UR38][R4.64+0x1], R27 ;  /* 0x0000011b04008986 */ /* 0x000fe2000c101126 */
[----:B------:R-:W-:Y:S01]  /*39a0*/  ISETP.GE.AND P0, PT, R73, 0x12, PT ;  /* 0x000000124900780c */ /* 0x000fe20003f06270 */
[----:B------:R-:W-:-:S04]  /*39b0*/  @!P4 IMAD R11, R28, R23, RZ ;  /* 0x000000171c0bc224 */ /* 0x000fc800078e02ff */
[-C--:B------:R-:W-:Y:S01]  /*39c0*/  @!P5 IMAD R29, R29, R23.reuse, RZ ;  /* 0x000000171d1dd224 */ /* 0x080fe200078e02ff */
[----:B------:R-:W-:Y:S01]  /*39d0*/  @!P4 STG.E.U8 desc[UR38][R6.64+0x8], R11 ;  /* 0x0000080b0600c986 */ /* 0x000fe2000c101126 */
[C---:B------:R-:W-:Y:S01]  /*39e0*/  ISETP.LT.OR P4, PT, R72.reuse, 0x1, !P3 ;  /* 0x000000014800780c */ /* 0x040fe20005f81670 */
[-C--:B------:R-:W-:Y:S02]  /*39f0*/  @!P2 IMAD R31, R31, R23.reuse, RZ ;  /* 0x000000171f1fa224 */ /* 0x080fe400078e02ff */
[----:B------:R-:W-:Y:S01]  /*3a00*/  @!P5 STG.E.U8 desc[UR38][R6.64+0x9], R29 ;  /* 0x0000091d0600d986 */ /* 0x000fe2000c101126 */
[----:B------:R-:W-:Y:S01]  /*3a10*/  ISETP.LT.OR P5, PT, R72, 0x1, !P0 ;  /* 0x000000014800780c */ /* 0x000fe200047a1670 */
[----:B0-----:R-:W-:Y:S01]  /*3a20*/  @!P1 IMAD R3, R30, R23, RZ ;  /* 0x000000171e039224 */ /* 0x001fe200078e02ff */
[----:B------:R-:W-:Y:S01]  /*3a30*/  ISETP.LT.OR P0, PT, R72, 0x9, !P0 ;  /* 0x000000094800780c */ /* 0x000fe20004701670 */
[----:B------:R-:W-:Y:S01]  /*3a40*/  @!P2 STG.E.U8 desc[UR38][R4.64+0x9], R31 ;  /* 0x0000091f0400a986 */ /* 0x000fe2000c101126 */
[----:B------:R-:W-:-:S03]  /*3a50*/  ISETP.GE.AND P2, PT, R73, 0x19, PT ;  /* 0x000000194900780c */ /* 0x000fc60003f46270 */
[----:B------:R0:W-:Y:S01]  /*3a60*/  @!P1 STG.E.U8 desc[UR38][R4.64+0x8], R3 ;  /* 0x0000080304009986 */ /* 0x0001e2000c101126 */
[----:B------:R-:W-:Y:S01]  /*3a70*/  ISETP.LT.OR P1, PT, R72, 0x9, !P3 ;  /* 0x000000094800780c */ /* 0x000fe20005f21670 */
[----:B-1----:R-:W-:Y:S01]  /*3a80*/  @!P4 IMAD R9, R32, R23, RZ ;  /* 0x000000172009c224 */ /* 0x002fe200078e02ff */
[----:B------:R-:W-:-:S03]  /*3a90*/  ISETP.GE.AND P3, PT, R73, 0x1a, PT ;  /* 0x0000001a4900780c */ /* 0x000fc60003f66270 */
[-C--:B------:R-:W-:Y:S01]  /*3aa0*/  @!P5 IMAD R33, R33, R23.reuse, RZ ;  /* 0x000000172121d224 */ /* 0x080fe200078e02ff */
[----:B------:R-:W-:Y:S01]  /*3ab0*/  @!P4 STG.E.U8 desc[UR38][R6.64+0x10], R9 ;  /* 0x000010090600c986 */ /* 0x000fe2000c101126 */
[C---:B------:R-:W-:Y:S01]  /*3ac0*/  ISETP.LT.OR P4, PT, R72.reuse, 0x1, !P3 ;  /* 0x000000014800780c */ /* 0x040fe20005f81670 */
[-C--:B------:R-:W-:Y:S01]  /*3ad0*/  @!P0 IMAD R35, R35, R23.reuse, RZ ;  /* 0x0000001723238224 */ /* 0x080fe200078e02ff */
[C---:B------:R-:W-:Y:S01]  /*3ae0*/  ISETP.LT.OR P3, PT, R72.reuse, 0x9, !P3 ;  /* 0x000000094800780c */ /* 0x040fe20005f61670 */
[----:B------:R-:W-:Y:S01]  /*3af0*/  @!P5 STG.E.U8 desc[UR38][R6.64+0x11], R33 ;  /* 0x000011210600d986 */ /* 0x000fe2000c101126 */
[----:B------:R-:W-:Y:S02]  /*3b00*/  ISETP.LT.OR P5, PT, R72, 0x1, !P2 ;  /* 0x000000014800780c */ /* 0x000fe400057a1670 */
[----:B0-----:R-:W-:Y:S01]  /*3b10*/  @!P1 IMAD R3, R34, R23, RZ ;  /* 0x0000001722039224 */ /* 0x001fe200078e02ff */
[----:B------:R-:W-:Y:S01]  /*3b20*/  @!P0 STG.E.U8 desc[UR38][R4.64+0x11], R35 ;  /* 0x0000112304008986 */ /* 0x000fe2000c101126 */
[----:B------:R-:W-:-:S02]  /*3b30*/  ISETP.LT.OR P2, PT, R72, 0x9, !P2 ;  /* 0x000000094800780c */ /* 0x000fc40005741670 */
[C---:B------:R-:W-:Y:S01]  /*3b40*/  ISETP.GE.AND P0, PT, R73.reuse, 0x21, PT ;  /* 0x000000214900780c */ /* 0x040fe20003f06270 */
[----:B------:R0:W-:Y:S01]  /*3b50*/  @!P1 STG.E.U8 desc[UR38][R4.64+0x10], R3 ;  /* 0x0000100304009986 */ /* 0x0001e2000c101126 */
[----:B------:R-:W-:Y:S01]  /*3b60*/  ISETP.GE.AND P1, PT, R73, 0x22, PT ;  /* 0x000000224900780c */ /* 0x000fe20003f26270 */
[-C--:B------:R-:W-:Y:S02]  /*3b70*/  @!P4 IMAD R37, R37, R23.reuse, RZ ;  /* 0x000000172525c224 */ /* 0x080fe400078e02ff */
[-C--:B------:R-:W-:Y:S02]  /*3b80*/  @!P3 IMAD R39, R39, R23.reuse, RZ ;  /* 0x000000172727b224 */ /* 0x080fe400078e02ff */
[-C--:B------:R-:W-:Y:S01]  /*3b90*/  @!P5 IMAD R11, R36, R23.reuse, RZ ;  /* 0x00000017240bd224 */ /* 0x080fe200078e02ff */
[----:B------:R-:W-:Y:S01]  /*3ba0*/  @!P4 STG.E.U8 desc[UR38][R6.64+0x19], R37 ;  /* 0x000019250600c986 */ /* 0x000fe2000c101126 */
[C---:B------:R-:W-:Y:S02]  /*3bb0*/  ISETP.LT.OR P4, PT, R72.reuse, 0x1, !P0 ;  /* 0x000000014800780c */ /* 0x040fe40004781670 */
[C---:B------:R-:W-:Y:S01]  /*3bc0*/  ISETP.LT.OR P0, PT, R72.reuse, 0x9, !P0 ;  /* 0x000000094800780c */ /* 0x040fe20004701670 */
[----:B------:R-:W-:Y:S01]  /*3bd0*/  @!P5 STG.E.U8 desc[UR38][R6.64+0x18], R11 ;  /* 0x0000180b0600d986 */ /* 0x000fe2000c101126 */
[----:B------:R-:W-:Y:S01]  /*3be0*/  ISETP.LT.OR P5, PT, R72, 0x1, !P1 ;  /* 0x000000014800780c */ /* 0x000fe20004fa1670 */
[----:B0-----:R-:W-:Y:S01]  /*3bf0*/  @!P2 IMAD R3, R38, R23, RZ ;  /* 0x000000172603a224 */ /* 0x001fe200078e02ff */
[----:B------:R-:W-:Y:S01]  /*3c00*/  ISETP.LT.OR P1, PT, R72, 0x9, !P1 ;  /* 0x000000094800780c */ /* 0x000fe20004f21670 */
[----:B------:R-:W-:Y:S01]  /*3c10*/  @!P3 STG.E.U8 desc[UR38][R4.64+0x19], R39 ;  /* 0x000019270400b986 */ /* 0x000fe2000c101126 */
[----:B------:R-:W-:-:S03]  /*3c20*/  ISETP.GE.AND P3, PT, R73, 0x29, PT ;  /* 0x000000294900780c */ /* 0x000fc60003f66270 */
[----:B------:R0:W-:Y:S01]  /*3c30*/  @!P2 STG.E.U8 desc[UR38][R4.64+0x18], R3 ;  /* 0x000018030400a986 */ /* 0x0001e2000c101126 */
[----:B------:R-:W-:Y:S01]  /*3c40*/  ISETP.GE.AND P2, PT, R73, 0x2a, PT ;  /* 0x0000002a4900780c */ /* 0x000fe20003f46270 */
[----:B------:R-:W-:-:S04]  /*3c50*/  @!P4 IMAD R9, R40, R23, RZ ;  /* 0x000000172809c224 */ /* 0x000fc800078e02ff */
[-C--:B------:R-:W-:Y:S01]  /*3c60*/  @!P5 IMAD R41, R41, R23.reuse, RZ ;  /* 0x000000172929d224 */ /* 0x080fe200078e02ff */
[----:B------:R-:W-:Y:S01]  /*3c70*/  @!P4 STG.E.U8 desc[UR38][R6.64+0x20], R9 ;  /* 0x000020090600c986 */ /* 0x000fe2000c101126 */
[C---:B------:R-:W-:Y:S01]  /*3c80*/  ISETP.LT.OR P4, PT, R72.reuse, 0x1, !P3 ;  /* 0x000000014800780c */ /* 0x040fe20005f81670 */
[-C--:B------:R-:W-:Y:S01]  /*3c90*/  @!P1 IMAD R43, R43, R23.reuse, RZ ;  /* 0x000000172b2b9224 */ /* 0x080fe200078e02ff */
        /* <DEDUP_REMOVED lines=25> */
[----:B------:R1:W-:Y:S01]  /*3e30*/  @!P4 STG.E.U8 desc[UR38][R6.64+0x30], R9 ;  /* 0x000030090600c986 */ /* 0x0003e2000c101126 */
[C---:B------:R-:W-:Y:S01]  /*3e40*/  ISETP.LT.OR P4, PT, R72.reuse, 0x1, !P2 ;  /* 0x000000014800780c */ /* 0x040fe20005781670 */
[-C--:B------:R-:W-:Y:S01]  /*3e50*/  @!P0 IMAD R51, R51, R23.reuse, RZ ;  /* 0x0000001733338224 */ /* 0x080fe200078e02ff */
[C---:B------:R-:W-:Y:S01]  /*3e60*/  ISETP.LT.OR P2, PT, R72.reuse, 0x9, !P2 ;  /* 0x000000094800780c */ /* 0x040fe20005741670 */
[----:B------:R2:W-:Y:S01]  /*3e70*/  @!P5 STG.E.U8 desc[UR38][R6.64+0x31], R49 ;  /* 0x000031310600d986 */ /* 0x0005e2000c101126 */
[----:B------:R-:W-:Y:S01]  /*3e80*/  ISETP.LT.OR P5, PT, R72, 0x1, !P3 ;  /* 0x000000014800780c */ /* 0x000fe20005fa1670 */
[-C--:B0-----:R-:W-:Y:S01]  /*3e90*/  @!P1 IMAD R3, R50, R23.reuse, RZ ;  /* 0x0000001732039224 */ /* 0x081fe200078e02ff */
[----:B------:R-:W-:Y:S01]  /*3ea0*/  ISETP.LT.OR P3, PT, R72, 0x9, !P3 ;  /* 0x000000094800780c */ /* 0x000fe20005f61670 */
[----:B------:R2:W-:Y:S04]  /*3eb0*/  @!P0 STG.E.U8 desc[UR38][R4.64+0x31], R51 ;  /* 0x0000313304008986 */ /* 0x0005e8000c101126 */
[----:B------:R2:W-:Y:S02]  /*3ec0*/  @!P1 STG.E.U8 desc[UR38][R4.64+0x30], R3 ;  /* 0x0000300304009986 */ /* 0x0005e4000c101126 */
[----:B------:R-:W-:-:S02]  /*3ed0*/  @!P4 IMAD R11, R52, R23, RZ ;  /* 0x00000017340bc224 */ /* 0x000fc400078e02ff */
[-C--:B-1----:R-:W-:Y:S02]  /*3ee0*/  @!P2 IMAD R9, R54, R23.reuse, RZ ;  /* 0x000000173609a224 */ /* 0x082fe400078e02ff */
[-C--:B------:R-:W-:Y:S01]  /*3ef0*/  @!P5 IMAD R53, R53, R23.reuse, RZ ;  /* 0x000000173535d224 */ /* 0x080fe200078e02ff */
[----:B------:R2:W-:Y:S01]  /*3f00*/  @!P4 STG.E.U8 desc[UR38][R6.64+0x38], R11 ;  /* 0x0000380b0600c986 */ /* 0x0005e2000c101126 */
[----:B------:R-:W-:-:S03]  /*3f10*/  @!P3 IMAD R55, R55, R23, RZ ;  /* 0x000000173737b224 */ /* 0x000fc600078e02ff */
[----:B------:R2:W-:Y:S04]  /*3f20*/  @!P5 STG.E.U8 desc[UR38][R6.64+0x39], R53 ;  /* 0x000039350600d986 */ /* 0x0005e8000c101126 */
[----:B------:R2:W-:Y:S04]  /*3f30*/  @!P2 STG.E.U8 desc[UR38][R4.64+0x38], R9 ;  /* 0x000038090400a986 */ /* 0x0005e8000c101126 */
[----:B------:R2:W-:Y:S02]  /*3f40*/  @!P3 STG.E.U8 desc[UR38][R4.64+0x39], R55 ;  /* 0x000039370400b986 */ /* 0x0005e4000c101126 */
.L_x_101:
[----:B------:R-:W-:Y:S05]  /*3f50*/  BSYNC B0 ;  /* 0x0000000000007941 */ /* 0x000fea0003800000 */
.L_x_35:
[----:B------:R-:W-:Y:S01]  /*3f60*/  IADD3 R16, P0, R16, UR36, RZ ;  /* 0x0000002410107c10 */ /* 0x000fe2000ff1e0ff */
[----:B------:R-:W-:Y:S01]  /*3f70*/  ULDC.64 UR4, c[0x0][0x650] ;  /* 0x0001940000047ab9 */ /* 0x000fe20000000a00 */
[----:B-12---:R-:W-:Y:S01]  /*3f80*/  PRMT R3, RZ, 0x7610, R3 ;  /* 0x00007610ff037816 */ /* 0x006fe20000000003 */
[----:B------:R-:W-:Y:S01]  /*3f90*/  IMAD.MOV.U32 R68, RZ, RZ, -0x1 ;  /* 0xffffffffff447424 */ /* 0x000fe200078e00ff */
[----:B------:R-:W-:Y:S01]  /*3fa0*/  IADD3.X R17, R17, UR42, RZ, P0, !PT ;  /* 0x0000002a11117c10 */ /* 0x000fe200087fe4ff */
[----:B------:R-:W-:Y:S01]  /*3fb0*/  IMAD.MOV.U32 R67, RZ, RZ, -0x1 ;  /* 0xffffffffff437424 */ /* 0x000fe200078e00ff */
[----:B------:R-:W-:-:S04]  /*3fc0*/  ISETP.GE.U32.AND P0, PT, R16, UR4, PT ;  /* 0x0000000410007c0c */ /* 0x000fc8000bf06070 */
[----:B------:R-:W-:-:S13]  /*3fd0*/  ISETP.GE.U32.AND.EX P0, PT, R17, UR5, PT, P0 ;  /* 0x0000000511007c0c */ /* 0x000fda000bf06100 */
[----:B------:R-:W-:Y:S05]  /*3fe0*/  @P0 BRA `(.L_x_102) ;  /* 0x00000004004c0947 */ /* 0x000fea0003800000 */
[----:B------:R-:W1:Y:S01]  /*3ff0*/  LDC.64 R10, c[0x0][0x628] ;  /* 0x00018a00ff0a7b82 */ /* 0x000e620000000a00 */
[----:B------:R-:W2:Y:S01]  /*4000*/  S2R R12, SR_CTAID.X ;  /* 0x00000000000c7919 */ /* 0x000ea20000002500 */
[----:B0-----:R-:W-:Y:S02]  /*4010*/  IMAD.MOV.U32 R8, RZ, RZ, R16 ;  /* 0x000000ffff087224 */ /* 0x001fe400078e0010 */
[----:B------:R-:W-:Y:S01]  /*4020*/  IMAD.MOV.U32 R9, RZ, RZ, R17 ;  /* 0x000000ffff097224 */ /* 0x000fe200078e0011 */
[----:B------:R-:W0:Y:S03]  /*4030*/  S2R R20, SR_CTAID.Y ;  /* 0x0000000000147919 */ /* 0x000e260000002600 */
[----:B------:R-:W0:Y:S08]  /*4040*/  LDC R0, c[0x0][0x630] ;  /* 0x00018c00ff007b82 */ /* 0x000e300000000800 */
[----:B------:R-:W0:Y:S01]  /*4050*/  LDC.64 R14, c[0x0][0x620] ;  /* 0x00018800ff0e7b82 */ /* 0x000e220000000a00 */
[----:B-1----:R-:W-:-:S04]  /*4060*/  ISETP.NE.U32.AND P0, PT, R10, RZ, PT ;  /* 0x000000ff0a00720c */ /* 0x002fc80003f05070 */
[----:B------:R-:W-:-:S13]  /*4070*/  ISETP.NE.AND.EX P0, PT, R11, RZ, PT, P0 ;  /* 0x000000ff0b00720c */ /* 0x000fda0003f05300 */
[----:B0-2---:R-:W-:Y:S05]  /*4080*/  @!P0 BRA `(.L_x_103) ;  /* 0x0000000000288947 */ /* 0x005fea0003800000 */
[----:B------:R-:W0:Y:S02]  /*4090*/  LDC R3, c[0x0][0x634] ;  /* 0x00018d00ff037b82 */ /* 0x000e240000000800 */
[----:B0-----:R-:W-:-:S05]  /*40a0*/  IADD3 R3, P0, R16, R3, RZ ;  /* 0x0000000310037210 */ /* 0x001fca0007f1e0ff */
[----:B------:R-:W-:-:S04]  /*40b0*/  IMAD.X R13, RZ, RZ, R17, P0 ;  /* 0x000000ffff0d7224 */ /* 0x000fc800000e0611 */
[----:B---3--:R-:W-:-:S04]  /*40c0*/  IMAD.WIDE.U32 R4, R13, R10, RZ ;  /* 0x0000000a0d047225 */ /* 0x008fc800078e00ff */
[----:B----4-:R-:W-:-:S04]  /*40d0*/  IMAD.WIDE.U32 R6, P0, R3, R11, R4 ;  /* 0x0000000b03067225 */ /* 0x010fc80007800004 */
[----:B------:R-:W-:-:S04]  /*40e0*/  IMAD.WIDE.U32 R4, R3, R10, RZ ;  /* 0x0000000a03047225 */ /* 0x000fc800078e00ff */
[----:B------:R-:W-:Y:S01]  /*40f0*/  IMAD.X R9, RZ, RZ, RZ, P0 ;  /* 0x000000ffff097224 */ /* 0x000fe200000e06ff */
[----:B------:R-:W-:Y:S01]  /*4100*/  IADD3 RZ, P0, R5, R6, RZ ;  /* 0x0000000605ff7210 */ /* 0x000fe20007f1e0ff */
[----:B------:R-:W-:-:S04]  /*4110*/  IMAD.MOV.U32 R8, RZ, RZ, R7 ;  /* 0x000000ffff087224 */ /* 0x000fc800078e0007 */
[----:B------:R-:W-:-:S08]  /*4120*/  IMAD.WIDE.U32.X R8, R13, R11, R8, P0 ;  /* 0x0000000b0d087225 */ /* 0x000fd000000e0408 */
.L_x_103:
[-CC-:B------:R-:W-:Y:S01]  /*4130*/  SHF.R.U64 R67, R8, R0.reuse, R9.reuse ;  /* 0x0000000008437219 */ /* 0x180fe20000001209 */
[----:B---3--:R-:W0:Y:S01]  /*4140*/  LDC.64 R26, c[0x0][0x640] ;  /* 0x00019000ff1a7b82 */ /* 0x008e220000000a00 */
[----:B------:R-:W-:Y:S01]  /*4150*/  SHF.R.U32.HI R0, RZ, R0, R9 ;  /* 0x00000000ff007219 */ /* 0x000fe20000011609 */
[----:B------:R-:W-:Y:S01]  /*4160*/  ULDC UR4, c[0x0][0x150] ;  /* 0x0000540000047ab9 */ /* 0x000fe20000000800 */
[----:B------:R-:W-:Y:S02]  /*4170*/  IADD3 R3, P0, RZ, -R67, RZ ;  /* 0x80000043ff037210 */ /* 0x000fe40007f1e0ff */
[----:B----4-:R-:W-:-:S03]  /*4180*/  I2FP.F32.U32 R7, R12 ;  /* 0x0000000c00077245 */ /* 0x010fc60000201000 */
[----:B------:R-:W1:Y:S01]  /*4190*/  LDC R6, c[0x0][0x618] ;  /* 0x00018600ff067b82 */ /* 0x000e620000000800 */
[----:B------:R-:W-:Y:S02]  /*41a0*/  IMAD.X R5, RZ, RZ, ~R0, P0 ;  /* 0x000000ffff057224 */ /* 0x000fe400000e0e00 */
[----:B------:R-:W-:Y:S01]  /*41b0*/  FMUL R7, R7, UR4 ;  /* 0x0000000407077c20 */ /* 0x000fe20008400000 */
[----:B------:R-:W-:Y:S01]  /*41c0*/  ULDC UR4, c[0x0][0x154] ;  /* 0x0000550000047ab9 */ /* 0x000fe20000000800 */
[-C--:B------:R-:W-:Y:S02]  /*41d0*/  IMAD R0, R5, R14.reuse, RZ ;  /* 0x0000000e05007224 */ /* 0x080fe400078e02ff */
[C---:B------:R-:W-:Y:S01]  /*41e0*/  IMAD.WIDE.U32 R4, R3.reuse, R14, R16 ;  /* 0x0000000e03047225 */ /* 0x040fe200078e0010 */
[----:B------:R-:W2:Y:S01]  /*41f0*/  LDC R8, c[0x0][0x608] ;  /* 0x00018200ff087b82 */ /* 0x000ea20000000800 */
[----:B------:R-:W3:Y:S02]  /*4200*/  F2I.U32.TRUNC.NTZ R7, R7 ;  /* 0x0000000700077305 */ /* 0x000ee4000020f000 */
[----:B------:R-:W-:Y:S01]  /*4210*/  IMAD R3, R3, R15, R0 ;  /* 0x0000000f03037224 */ /* 0x000fe200078e0200 */
[----:B------:R-:W-:-:S03]  /*4220*/  I2FP.F32.U32 R0, R20 ;  /* 0x0000001400007245 */ /* 0x000fc60000201000 */
[----:B------:R-:W-:Y:S01]  /*4230*/  IMAD.IADD R3, R5, 0x1, R3 ;  /* 0x0000000105037824 */ /* 0x000fe200078e0203 */
[----:B------:R-:W4:Y:S01]  /*4240*/  LDC R11, c[0x0][0x658] ;  /* 0x00019600ff0b7b82 */ /* 0x000f220000000800 */
[----:B0-----:R-:W-:-:S04]  /*4250*/  ISETP.NE.U32.AND P0, PT, R26, RZ, PT ;  /* 0x000000ff1a00720c */ /* 0x001fc80003f05070 */
[----:B------:R-:W-:-:S03]  /*4260*/  ISETP.NE.AND.EX P0, PT, R27, RZ, PT, P0 ;  /* 0x000000ff1b00720c */ /* 0x000fc60003f05300 */
[----:B------:R-:W0:Y:S01]  /*4270*/  LDC R9, c[0x0][0x144] ;  /* 0x00005100ff097b82 */ /* 0x000e220000000800 */
[-C--:B-1----:R-:W-:Y:S01]  /*4280*/  SHF.R.U64 R10, R4, R6.reuse, R3 ;  /* 0x00000006040a7219 */ /* 0x082fe20000001203 */
[----:B---3--:R-:W-:Y:S01]  /*4290*/  IMAD.MOV R7, RZ, RZ, -R7 ;  /* 0x000000ffff077224 */ /* 0x008fe200078e0a07 */
[----:B------:R-:W-:Y:S01]  /*42a0*/  SHF.R.U32.HI R3, RZ, R6, R3 ;  /* 0x00000006ff037219 */ /* 0x000fe20000011603 */
[----:B------:R-:W-:-:S04]  /*42b0*/  FMUL R6, R0, UR4 ;  /* 0x0000000400067c20 */ /* 0x000fc80008400000 */
[----:B------:R-:W1:Y:S01]  /*42c0*/  LDC R21, c[0x0][0x148] ;  /* 0x00005200ff157b82 */ /* 0x000e620000000800 */
[----:B------:R3:W0:Y:S01]  /*42d0*/  F2I.U32.TRUNC.NTZ R14, R6 ;  /* 0x00000006000e7305 */ /* 0x000622000020f000 */
[-CC-:B--2---:R-:W-:Y:S02]  /*42e0*/  SHF.R.U64 R13, R10, R8.reuse, R3.reuse ;  /* 0x000000080a0d7219 */ /* 0x184fe40000001203 */
[----:B------:R-:W-:-:S04]  /*42f0*/  SHF.R.U32.HI R0, RZ, R8, R3 ;  /* 0x00000008ff007219 */ /* 0x000fc80000011603 */
[----:B------:R-:W2:Y:S01]  /*4300*/  LDC R24, c[0x0][0x648] ;  /* 0x00019200ff187b82 */ /* 0x000ea20000000800 */
[-CC-:B----4-:R-:W-:Y:S02]  /*4310*/  SHF.R.U64 R15, R13, R11.reuse, R0.reuse ;  /* 0x0000000b0d0f7219 */ /* 0x190fe40000001200 */
[----:B------:R-:W-:-:S03]  /*4320*/  SHF.R.U32.HI R5, RZ, R11, R0 ;  /* 0x0000000bff057219 */ /* 0x000fc60000011600 */
[----:B------:R-:W-:Y:S02]  /*4330*/  IMAD.MOV.U32 R4, RZ, RZ, R15 ;  /* 0x000000ffff047224 */ /* 0x000fe400078e000f */
[----:B------:R-:W4:Y:S01]  /*4340*/  LDC R28, c[0x0][0x638] ;  /* 0x00018e00ff1c7b82 */ /* 0x000f220000000800 */
[----:B0-----:R-:W-:-:S07]  /*4350*/  IMAD R25, R9, R7, R12 ;  /* 0x0000000709197224 */ /* 0x001fce00078e020c */
[----:B------:R-:W0:Y:S08]  /*4360*/  LDC R29, c[0x0][0x610] ;  /* 0x00018400ff1d7b82 */ /* 0x000e300000000800 */
[----:B------:R-:W0:Y:S01]  /*4370*/  LDC R30, c[0x0][0x600] ;  /* 0x00018000ff1e7b82 */ /* 0x000e220000000800 */
[----:B-123--:R-:W-:Y:S05]  /*4380*/  @!P0 BRA `(.L_x_104) ;  /* 0x0000000000288947 */ /* 0x00efea0003800000 */
[----:B------:R-:W1:Y:S02]  /*4390*/  LDC R0, c[0x0][0x64c] ;  /* 0x00019300ff007b82 */ /* 0x000e640000000800 */
[----:B-1----:R-:W-:-:S05]  /*43a0*/  IADD3 R3, P0, R15, R0, RZ ;  /* 0x000000000f037210 */ /* 0x002fca0007f1e0ff */
        /* <DEDUP_REMOVED lines=8> */
.L_x_104:
[----:B------:R-:W-:Y:S01]  /*4430*/  ISETP.NE.AND P0, PT, R2, 0x1, PT ;  /* 0x000000010200780c */ /* 0x000fe20003f05270 */
[----:B------:R-:W-:Y:S01]  /*4440*/  IMAD.MOV R14, RZ, RZ, -R14 ;  /* 0x000000ffff0e7224 */ /* 0x000fe200078e0a0e */
[----:B------:R-:W-:Y:S02]  /*4450*/  SHF.R.U64 R0, R4, R24, R5 ;  /* 0x0000001804007219 */ /* 0x000fe40000001205 */
[----:B------:R-:W-:Y:S02]  /*4460*/  LOP3.LUT R3, R13, R64, RZ, 0xc0, !PT ;  /* 0x000000400d037212 */ /* 0x000fe400078ec0ff */
[----:B------:R-:W-:Y:S01]  /*4470*/  LOP3.LUT R10, R10, R63, RZ, 0xc0, !PT ;  /* 0x0000003f0a0a7212 */ /* 0x000fe200078ec0ff */
[----:B------:R-:W-:Y:S02]  /*4480*/  IMAD.MOV R4, RZ, RZ, -R0 ;  /* 0x000000ffff047224 */ /* 0x000fe400078e0a00 */
[----:B------:R-:W-:Y:S02]  /*4490*/  IMAD R0, R60, R0, R3 ;  /* 0x000000003c007224 */ /* 0x000fe400078e0203 */
[----:B----4-:R-:W-:-:S02]  /*44a0*/  IMAD R3, R4, R28, R15 ;  /* 0x0000001c04037224 */ /* 0x010fc400078e020f */
[----:B------:R-:W-:Y:S02]  /*44b0*/  @P0 IMAD R25, R21, R14, R20 ;  /* 0x0000000e15190224 */ /* 0x000fe400078e0214 */
[----:B0-----:R-:W-:Y:S02]  /*44c0*/  IMAD R5, R3, R30, R10 ;  /* 0x0000001e03057224 */ /* 0x001fe400078e020a */
[----:B------:R-:W-:Y:S02]  /*44d0*/  IMAD R0, R0, R29, R25 ;  /* 0x0000001d00007224 */ /* 0x000fe400078e0219 */
[----:B------:R-:W-:-:S03]  /*44e0*/  IMAD.MOV.U32 R4, RZ, RZ, 0x1 ;  /* 0x00000001ff047424 */ /* 0x000fc600078e00ff */
[----:B------:R-:W-:Y:S02]  /*44f0*/  SEL R68, R5, R0, !P0 ;  /* 0x0000000005447207 */ /* 0x000fe40004000000 */
[----:B------:R-:W-:Y:S02]  /*4500*/  PRMT R3, R4, 0x7610, R3 ;  /* 0x0000761004037816 */ /* 0x000fe40000000003 */
[----:B------:R-:W-:-:S07]  /*4510*/  SEL R0, R0, R5, !P0 ;  /* 0x0000000500007207 */ /* 0x000fce0004000000 */
.L_x_102:
[----:B------:R-:W-:Y:S01]  /*4520*/  UIMAD.WIDE.U32 UR4, UR41, -0x45306eb3, URZ ;  /* 0xbacf914d290478a5 */ /* 0x000fe2000f8e003f */
[----:B------:R-:W-:Y:S01]  /*4530*/  LOP3.LUT P0, RZ, R3, 0xff, RZ, 0xc0, !PT ;  /* 0x000000ff03ff7812 */ /* 0x000fe2000780c0ff */
[----:B------:R-:W-:Y:S02]  /*4540*/  IMAD.MOV.U32 R69, RZ, RZ, R0 ;  /* 0x000000ffff457224 */ /* 0x000fe400078e0000 */
[----:B------:R-:W-:-:S04]  /*4550*/  UIADD3 UR4, UR41, -UR5, URZ ;  /* 0x8000000529047290 */ /* 0x000fc8000fffe03f */
[----:B------:R-:W-:-:S04]  /*4560*/  ULEA.HI UR4, UR4, UR5, URZ, 0x1f ;  /* 0x0000000504047291 */ /* 0x000fc8000f8ff83f */
[----:B------:R-:W-:-:S04]  /*4570*/  USHF.R.U32.HI UR4, URZ, 0x5, UR4 ;  /* 0x000000053f047899 */ /* 0x000fc80008011604 */
[----:B------:R-:W-:Y:S01]  /*4580*/  UIMAD UR41, UR4, -0x25, UR41 ;  /* 0xffffffdb042978a4 */ /* 0x000fe2000f8e0229 */
[----:B------:R-:W-:Y:S11]  /*4590*/  @P0 BRA `(.L_x_105) ;  /* 0xffffffd000bc0947 */ /* 0x000ff6000383ffff */
[----:B------:R-:W-:Y:S05]  /*45a0*/  EXIT ;  /* 0x000000000000794d */ /* 0x000fea0003800000 */
.L_x_8:
        /* <DEDUP_REMOVED lines=26> */
.L_x_107:
[----:B------:R-:W0:Y:S01]  /*4750*/  LDC.64 R30, c[0x0][0x640] ;  /* 0x00019000ff1e7b82 */ /* 0x000e220000000a00 */
[-CC-:B------:R-:W-:Y:S01]  /*4760*/  SHF.R.U64 R22, R14, R8.reuse, R15.reuse ;  /* 0x000000080e167219 */ /* 0x180fe2000000120f */
[----:B------:R-:W-:Y:S01]  /*4770*/  IMAD.MOV.U32 R27, RZ, RZ, 0x1 ;  /* 0x00000001ff1b7424 */ /* 0x000fe200078e00ff */
[----:B------:R-:W-:Y:S02]  /*4780*/  SHF.R.U32.HI R7, RZ, R8, R15 ;  /* 0x00000008ff077219 */ /* 0x000fe4000001160f */
[----:B------:R-:W-:-:S03]  /*4790*/  IADD3 R13, P0, RZ, -R22, RZ ;  /* 0x80000016ff0d7210 */ /* 0x000fc60007f1e0ff */
[----:B------:R-:W1:Y:S02]  /*47a0*/  LDC R12, c[0x0][0x618] ;  /* 0x00018600ff0c7b82 */ /* 0x000e640000000800 */
[----:B------:R-:W-:Y:S02]  /*47b0*/  IMAD.X R7, RZ, RZ, ~R7, P0 ;  /* 0x000000ffff077224 */ /* 0x000fe400000e0e07 */
[----:B------:R-:W-:-:S04]  /*47c0*/  IMAD.WIDE.U32 R10, R13, R24, R16 ;  /* 0x000000180d0a7225 */ /* 0x000fc800078e0010 */
[----:B------:R-:W2:Y:S01]  /*47d0*/  LDC R14, c[0x0][0x608] ;  /* 0x00018200ff0e7b82 */ /* 0x000ea20000000800 */
[----:B------:R-:W-:-:S04]  /*47e0*/  IMAD R8, R7, R24, RZ ;  /* 0x0000001807087224 */ /* 0x000fc800078e02ff */
[----:B------:R-:W-:-:S03]  /*47f0*/  IMAD R7, R13, R25, R8 ;  /* 0x000000190d077224 */ /* 0x000fc600078e0208 */
[----:B------:R-:W3:Y:S01]  /*4800*/  LDC R28, c[0x0][0x658] ;  /* 0x00019600ff1c7b82 */ /* 0x000ee20000000800 */
[----:B------:R-:W-:Y:S01]  /*4810*/  IMAD.IADD R7, R11, 0x1, R7 ;  /* 0x000000010b077824 */ /* 0x000fe200078e0207 */
[----:B0-----:R-:W-:Y:S01]  /*4820*/  ISETP.NE.U32.AND P0, PT, R30, RZ, PT ;  /* 0x000000ff1e00720c */ /* 0x001fe20003f05070 */
[----:B------:R-:W-:-:S03]  /*4830*/  IMAD.MOV.U32 R11, RZ, RZ, -0x1 ;  /* 0xffffffffff0b7424 */ /* 0x000fc600078e00ff */
        /* <DEDUP_REMOVED lines=8> */
[-C--:B---3--:R-:W-:Y:S02]  /*48c0*/  SHF.L.U32 R10, R11, R28.reuse, RZ ;  /* 0x0000001c0b0a7219 */ /* 0x088fe400000006ff */
[--C-:B------:R-:W-:Y:S02]  /*48d0*/  SHF.R.U64 R26, R24, R28, R7.reuse ;  /* 0x0000001c181a7219 */ /* 0x100fe40000001207 */
[----:B------:R-:W-:Y:S02]  /*48e0*/  LOP3.LUT R29, RZ, R10, RZ, 0x33, !PT ;  /* 0x0000000aff1d7212 */ /* 0x000fe400078e33ff */
[----:B------:R-:W-:Y:S01]  /*48f0*/  SHF.R.U32.HI R11, RZ, R28, R7 ;  /* 0x0000001cff0b7219 */ /* 0x000fe20000011607 */
[----:B------:R-:W3:Y:S01]  /*4900*/  LDC R32, c[0x0][0x610] ;  /* 0x00018400ff207b82 */ /* 0x000ee20000000800 */
[----:B------:R-:W-:Y:S01]  /*4910*/  IMAD.MOV.U32 R10, RZ, RZ, R26 ;  /* 0x000000ffff0a7224 */ /* 0x000fe200078e001a */
[----:B------:R-:W-:Y:S06]  /*4920*/  @!P0 BRA `(.L_x_108) ;  /* 0x0000000000288947 */ /* 0x000fec0003800000 */
        /* <DEDUP_REMOVED lines=10> */
.L_x_108:
[----:B------:R-:W-:Y:S02]  /*49d0*/  ISETP.NE.AND P0, PT, R2, 0x1, PT ;  /* 0x000000010200780c */ /* 0x000fe40003f05270 */
[----:B-1----:R-:W-:Y:S01]  /*49e0*/  SHF.R.U64 R8, R10, R8, R11 ;  /* 0x000000080a087219 */ /* 0x002fe2000000120b */
[----:B0-----:R-:W-:Y:S01]  /*49f0*/  VIADD R11, R21, 0xffffffff ;  /* 0xffffffff150b7836 */ /* 0x001fe20000000000 */
[----:B------:R-:W-:Y:S02]  /*4a00*/  SHF.L.U32 R27, R27, R28, RZ ;  /* 0x0000001c1b1b7219 */ /* 0x000fe400000006ff */
[----:B------:R-:W-:Y:S01]  /*4a10*/  LOP3.LUT R5, R24, R29, RZ, 0xc0, !PT ;  /* 0x0000001d18057212 */ /* 0x000fe200078ec0ff */
[----:B------:R-:W-:-:S04]  /*4a20*/  IMAD.MOV R7, RZ, RZ, -R8 ;  /* 0x000000ffff077224 */ /* 0x000fc800078e0a08 */
[----:B------:R-:W-:Y:S02]  /*4a30*/  IMAD R5, R27, R8, R5 ;  /* 0x000000081b057224 */ /* 0x000fe400078e0205 */
[----:B------:R-:W-:Y:S01]  /*4a40*/  @P0 IMAD R6, R9, R23, R4 ;  /* 0x0000001709060224 */ /* 0x000fe200078e0204 */
[----:B------:R-:W-:Y:S01]  /*4a50*/  LOP3.LUT R9, R20, R11, RZ, 0xc0, !PT ;  /* 0x0000000b14097212 */ /* 0x000fe200078ec0ff */
[----:B--2---:R-:W-:Y:S02]  /*4a60*/  IMAD R4, R7, R25, R26 ;  /* 0x0000001907047224 */ /* 0x004fe400078e021a */
[----:B---3--:R-:W-:Y:S02]  /*4a70*/  IMAD R6, R5, R32, R6 ;  /* 0x0000002005067224 */ /* 0x008fe400078e0206 */
[----:B------:R-:W-:Y:S02]  /*4a80*/  IMAD R5, R4, R21, R9 ;  /* 0x0000001504057224 */ /* 0x000fe400078e0209 */
[----:B------:R-:W-:-:S02]  /*4a90*/  IMAD.MOV.U32 R8, RZ, RZ, 0x1 ;  /* 0x00000001ff087424 */ /* 0x000fc400078e00ff */
[----:B------:R-:W-:Y:S01]  /*4aa0*/  IMAD.MOV.U32 R7, RZ, RZ, R22 ;  /* 0x000000ffff077224 */ /* 0x000fe200078e0016 */
[----:B------:R-:W-:Y:S02]  /*4ab0*/  SEL R21, R5, R6, !P0 ;  /* 0x0000000605157207 */ /* 0x000fe40004000000 */
[----:B------:R-:W-:-:S07]  /*4ac0*/  SEL R20, R6, R5, !P0 ;  /* 0x0000000506147207 */ /* 0x000fce0004000000 */
.L_x_106:
[----:B------:R-:W-:-:S08]  /*4ad0*/  NOP ;  /* 0x0000000000007918 */ /* 0x000fd00000000000 */
[----:B------:R-:W0:-:S00]  /*4ae0*/  USETMAXREG.DEALLOC.CTAPOOL 0x28 ;  /* 0x00000028000079c8 */ /* 0x000e0000080e0500 */
[----:B0-----:R-:W-:-:S13]  /*4af0*/  ISETP.NE.AND P0, PT, R3, RZ, PT ;  /* 0x000000ff0300720c */ /* 0x001fda0003f05270 */
[----:B------:R-:W-:Y:S05]  /*4b00*/  @P0 EXIT ;  /* 0x000000000000094d */ /* 0x000fea0003800000 */
[----:B------:R-:W-:Y:S01]  /*4b10*/  LOP3.LUT P0, RZ, R8, 0xff, RZ, 0xc0, !PT ;  /* 0x000000ff08ff7812 */ /* 0x000fe2000780c0ff */
[----:B------:R-:W-:Y:S02]  /*4b20*/  IMAD.MOV.U32 R3, RZ, RZ, 0x1 ;  /* 0x00000001ff037424 */ /* 0x000fe400078e00ff */
[----:B------:R-:W-:-:S10]  /*4b30*/  IMAD.MOV.U32 R8, RZ, RZ, RZ ;  /* 0x000000ffff087224 */ /* 0x000fd400078e00ff */
[----:B------:R-:W-:Y:S05]  /*4b40*/  @!P0 BRA `(.L_x_109) ;  /* 0x0000000c00348947 */ /* 0x000fea0003800000 */
[----:B------:R-:W0:Y:S01]  /*4b50*/  LDC R3, c[0x0][0x28c] ;  /* 0x0000a300ff037b82 */ /* 0x000e220000000800 */
[----:B------:R-:W1:Y:S01]  /*4b60*/  S2R R12, SR_CgaCtaId ;  /* 0x00000000000c7919 */ /* 0x000e620000008800 */
[----:B------:R-:W-:Y:S01]  /*4b70*/  ULDC UR5, c[0x0][0x658] ;  /* 0x0001960000057ab9 */ /* 0x000fe20000000800 */
[----:B------:R-:W-:Y:S01]  /*4b80*/  UMOV UR6, 0xffffffff ;  /* 0xffffffff00067882 */ /* 0x000fe20000000000 */
[----:B------:R-:W-:Y:S01]  /*4b90*/  BSSY B0, `(.L_x_109) ;  /* 0x00000c8000007945 */ /* 0x000fe20003800000 */
[----:B------:R-:W-:Y:S01]  /*4ba0*/  USHF.L.U32 UR6, UR6, UR5, URZ ;  /* 0x0000000506067299 */ /* 0x000fe2000800063f */
[----:B------:R-:W-:Y:S01]  /*4bb0*/  IMAD.MOV.U32 R10, RZ, RZ, 0x1 ;  /* 0x00000001ff0a7424 */ /* 0x000fe200078e00ff */
[----:B------:R-:W-:Y:S01]  /*4bc0*/  LOP3.LUT R9, R18, 0x2, RZ, 0xfc, !PT ;  /* 0x0000000212097812 */ /* 0x000fe200078efcff */
[----:B------:R-:W-:Y:S01]  /*4bd0*/  IMAD.MOV.U32 R8, RZ, RZ, RZ ;  /* 0x000000ffff087224 */ /* 0x000fe200078e00ff */
[----:B------:R-:W-:Y:S01]  /*4be0*/  ULDC UR4, c[0x0][0x600] ;  /* 0x0001800000047ab9 */ /* 0x000fe20000000800 */
[----:B------:R-:W-:Y:S01]  /*4bf0*/  UMOV UR7, 0x1 ;  /* 0x0000000100077882 */ /* 0x000fe20000000000 */
[----:B------:R-:W-:-:S02]  /*4c00*/  UIADD3 UR15, UR4, -0x1, URZ ;  /* 0xffffffff040f7890 */ /* 0x000fc4000fffe03f */
[----:B------:R-:W-:Y:S02]  /*4c10*/  USHF.L.U32 UR17, UR7, UR5, URZ ;  /* 0x0000000507117299 */ /* 0x000fe4000800063f */
[----:B------:R-:W-:Y:S01]  /*4c20*/  ULOP3.LUT UR16, URZ, UR6, URZ, 0x33, !UPT ;  /* 0x000000063f107292 */ /* 0x000fe2000f8e333f */
[----:B------:R-:W-:Y:S01]  /*4c30*/  ULDC.64 UR20, c[0x0][0x198] ;  /* 0x0000660000147ab9 */ /* 0x000fe20000000a00 */
[----:B0-----:R-:W-:-:S05]  /*4c40*/  VIADD R3, R3, 0x1f ;  /* 0x0000001f03037836 */ /* 0x001fca0000000000 */
[----:B------:R-:W-:-:S04]  /*4c50*/  SHF.R.S32.HI R4, RZ, 0x1f, R3 ;  /* 0x0000001fff047819 */ /* 0x000fc80000011403 */
[----:B------:R-:W-:Y:S01]  /*4c60*/  LEA.HI R11, R4, R3, RZ, 0x5 ;  /* 0x00000003040b7211 */ /* 0x000fe200078f28ff */
[C---:B-1----:R-:W-:Y:S02]  /*4c70*/  IMAD.SHL.U32 R4, R12.reuse, 0x400, RZ ;  /* 0x000004000c047824 */ /* 0x042fe400078e00ff */
[----:B------:R-:W-:Y:S01]  /*4c80*/  IMAD.SHL.U32 R12, R12, 0x20, RZ ;  /* 0x000000200c0c7824 */ /* 0x000fe200078e00ff */
[----:B------:R-:W-:Y:S01]  /*4c90*/  SHF.R.S32.HI R11, RZ, 0x5, R11 ;  /* 0x00000005ff0b7819 */ /* 0x000fe2000001140b */
[----:B------:R-:W-:Y:S01]  /*4ca0*/  IMAD.MOV.U32 R3, RZ, RZ, 0x1 ;  /* 0x00000001ff037424 */ /* 0x000fe200078e00ff */
[----:B------:R-:W-:Y:S02]  /*4cb0*/  LOP3.LUT R4, R4, 0x400, RZ, 0xc0, !PT ;  /* 0x0000040004047812 */ /* 0x000fe400078ec0ff */
[----:B------:R-:W-:Y:S01]  /*4cc0*/  LOP3.LUT R12, R12, 0x20, RZ, 0xc0, !PT ;  /* 0x000000200c0c7812 */ /* 0x000fe200078ec0ff */
[----:B------:R-:W-:Y:S01]  /*4cd0*/  VIADD R19, R11, 0x1 ;  /* 0x000000010b137836 */ /* 0x000fe20000000000 */
[----:B------:R-:W-:-:S07]  /*4ce0*/  LOP3.LUT R13, R4, 0x25300, RZ, 0xfc, !PT ;  /* 0x00025300040d7812 */ /* 0x000fce00078efcff */
.L_x_120:
[----:B------:R-:W-:-:S03]  /*4cf0*/  UMOV UR4, 0xffffffff ;  /* 0xffffffff00047882 */ /* 0x000fc60000000000 */
[----:B------:R-:W-:Y:S05]  /*4d00*/  BRA.DIV UR4, `(.L_x_110) ;  /* 0x0000002204507947 */ /* 0x000fea000b800000 */
[----:B------:R-:W-:-:S13]  /*4d10*/  ELECT P6, URZ, PT ;  /* 0x00000000003f782f */ /* 0x000fda00038c0000 */
.L_x_164:
[----:B------:R-:W0:Y:S01]  /*4d20*/  LDC R4, c[0x0][0x28c] ;  /* 0x0000a300ff047b82 */ /* 0x000e220000000800 */
[----:B------:R-:W-:Y:S01]  /*4d30*/  BSSY B1, `(.L_x_111) ;  /* 0x0000038000017945 */ /* 0x000fe20003800000 */
[----:B0-----:R-:W-:-:S13]  /*4d40*/  ISETP.LT.OR P6, PT, R4, 0x1, !P6 ;  /* 0x000000010400780c */ /* 0x001fda00077c1670 */
[----:B------:R-:W-:Y:S05]  /*4d50*/  @P6 BRA `(.L_x_112) ;  /* 0x0000000000d46947 */ /* 0x000fea0003800000 */
[----:B------:R-:W-:Y:S02]  /*4d60*/  IMAD R21, R21, 0x40, R12 ;  /* 0x0000004015157824 */ /* 0x000fe400078e020c */
[----:B------:R-:W-:Y:S02]  /*4d70*/  IMAD.SHL.U32 R20, R20, 0x80, RZ ;  /* 0x0000008014147824 */ /* 0x000fe400078e00ff */
[----:B------:R-:W-:Y:S02]  /*4d80*/  IMAD.MOV.U32 R22, RZ, RZ, RZ ;  /* 0x000000ffff167224 */ /* 0x000fe400078e00ff */
[----:B------:R-:W-:Y:S02]  /*4d90*/  IMAD.MOV.U32 R4, RZ, RZ, R19 ;  /* 0x000000ffff047224 */ /* 0x000fe400078e0013 */
[----:B------:R-:W-:Y:S02]  /*4da0*/  IMAD.MOV.U32 R5, RZ, RZ, R3 ;  /* 0x000000ffff057224 */ /* 0x000fe400078e0003 */
[----:B------:R-:W-:-:S07]  /*4db0*/  IMAD.MOV.U32 R6, RZ, RZ, R8 ;  /* 0x000000ffff067224 */ /* 0x000fce00078e0008 */
.L_x_115:
[----:B------:R-:W0:Y:S01]  /*4dc0*/  S2R R15, SR_CgaCtaId ;  /* 0x00000000000f7919 */ /* 0x000e220000008800 */
[----:B------:R-:W-:Y:S02]  /*4dd0*/  MOV R14, 0x400 ;  /* 0x00000400000e7802 */ /* 0x000fe40000000f00 */
[----:B------:R-:W-:Y:S02]  /*4de0*/  ISETP.NE.AND P1, PT, R0, RZ, PT ;  /* 0x000000ff0000720c */ /* 0x000fe40003f25270 */
[----:B0-----:R-:W-:Y:S02]  /*4df0*/  LEA R25, R15, R14, 0x18 ;  /* 0x0000000e0f197211 */ /* 0x001fe400078ec0ff */
[----:B------:R-:W-:-:S09]  /*4e00*/  SHF.L.U32 R14, R5, 0x1f, RZ ;  /* 0x0000001f050e7819 */ /* 0x000fd200000006ff */
[----:B------:R-:W0:Y:S01]  /*4e10*/  @!P1 LDC R15, c[0x0][0x500] ;  /* 0x00014000ff0f9b82 */ /* 0x000e220000000800 */
[----:B------:R-:W-:-:S04]  /*4e20*/  IMAD R23, R6, 0x8, R25 ;  /* 0x0000000806177824 */ /* 0x000fc800078e0219 */
[----:B------:R-:W1:Y:S02]  /*4e30*/  SYNCS.PHASECHK.TRANS64.TRYWAIT P0, [R23+URZ+0x128], R14 ;  /* 0x0001280e170075a7 */ /* 0x000e64000800017f */
[----:B-1----:R-:W-:Y:S05]  /*4e40*/  @!P0 BRA `(.L_x_113) ;  /* 0x0000002000208947 */ /* 0x002fea0003800000 */
.L_x_165:
[----:B-1----:R-:W-:Y:S01]  /*4e50*/  PRMT R14, R9, 0x9910, RZ ;  /* 0x00009910090e7816 */ /* 0x002fe200000000ff */
[----:B0-----:R0:W-:Y:S03]  /*4e60*/  @!P1 SYNCS.ARRIVE.TRANS64 RZ, [R23+URZ], R15 ;  /* 0x0000000f17ff99a7 */ /* 0x0011e6000800003f */
[----:B------:R-:W-:-:S13]  /*4e70*/  ISETP.NE.AND P0, PT, R14, 0x2, PT ;  /* 0x000000020e00780c */ /* 0x000fda0003f05270 */
[----:B0-----:R-:W-:Y:S05]  /*4e80*/  @P0 BRA `(.L_x_114) ;  /* 0x0000000000040947 */ /* 0x001fea0003800000 */
[----:B------:R-:W-:Y:S01]  /*4e90*/  BPT.TRAP 0x1 ;  /* 0x000000040000795c */ /* 0x000fe20000300000 */
.L_x_114:
[----:B------:R-:W-:Y:S01]  /*4ea0*/  R2UR UR13, R25 ;  /* 0x00000000190d72ca */ /* 0x000fe200000e0000 */
[C---:B------:R-:W-:Y:S01]  /*4eb0*/  IMAD R25, R6.reuse, 0x1000, R25 ;  /* 0x0000100006197824 */ /* 0x040fe200078e0219 */
[----:B------:R-:W-:Y:S01]  /*4ec0*/  R2UR UR9, R23 ;  /* 0x00000000170972ca */ /* 0x000fe200000e0000 */
[----:B------:R-:W-:Y:S01]  /*4ed0*/  IMAD R14, R6, 0x800, R13 ;  /* 0x00000800060e7824 */ /* 0x000fe200078e020d */
[----:B------:R-:W-:Y:S01]  /*4ee0*/  UIADD3 UR4, UP0, UR20, 0xf0, URZ ;  /* 0x000000f014047890 */ /* 0x000fe2000ff1e03f */
[----:B------:R-:W-:Y:S01]  /*4ef0*/  VIADD R4, R4, 0xffffffff ;  /* 0xffffffff04047836 */ /* 0x000fe20000000000 */
[----:B------:R-:W-:Y:S01]  /*4f00*/  R2UR UR5, R25 ;  /* 0x00000000190572ca */ /* 0x000fe200000e0000 */
[----:B------:R-:W-:Y:S01]  /*4f10*/  UIADD3 UR22, UP1, UR20, 0x1f0, URZ ;  /* 0x000001f014167890 */ /* 0x000fe2000ff3e03f */
[----:B------:R-:W-:Y:S01]  /*4f20*/  R2UR UR8, R14 ;  /* 0x000000000e0872ca */ /* 0x000fe200000e0000 */
[----:B------:R-:W-:Y:S01]  /*4f30*/  VIADD R6, R6, 0x1 ;  /* 0x0000000106067836 */ /* 0x000fe20000000000 */
[----:B------:R-:W-:Y:S01]  /*4f40*/  R2UR UR11, R20 ;  /* 0x00000000140b72ca */ /* 0x000fe200000e0000 */
[----:B------:R-:W-:Y:S01]  /*4f50*/  UIADD3.X UR23, URZ, UR21, URZ, UP1, !UPT ;  /* 0x000000153f177290 */ /* 0x000fe20008ffe43f */
[----:B------:R-:W-:Y:S01]  /*4f60*/  R2UR UR10, R22 ;  /* 0x00000000160a72ca */ /* 0x000fe200000e0000 */
[----:B------:R-:W-:Y:S01]  /*4f70*/  UMOV UR6, 0x0 ;  /* 0x0000000000067882 */ /* 0x000fe20000000000 */
[----:B------:R-:W-:Y:S01]  /*4f80*/  R2UR UR12, R7 ;  /* 0x00000000070c72ca */ /* 0x000fe200000e0000 */
[----:B------:R-:W-:Y:S01]  /*4f90*/  UMOV UR7, 0x10000000 ;  /* 0x1000000000077882 */ /* 0x000fe20000000000 */
[----:B------:R-:W-:Y:S01]  /*4fa0*/  R2UR UR18, R21 ;  /* 0x00000000151272ca */ /* 0x000fe200000e0000 */
[----:B------:R-:W-:Y:S01]  /*4fb0*/  UMOV UR19, 0x30000 ;  /* 0x0003000000137882 */ /* 0x000fe20000000000 */
[----:B------:R-:W-:Y:S01]  /*4fc0*/  ISETP.GT.AND P1, PT, R4, 0x1, PT ;  /* 0x000000010400780c */ /* 0x000fe20003f24270 */
[----:B------:R-:W-:Y:S01]  /*4fd0*/  UIADD3 UR14, UR5, 0x300, URZ ;  /* 0x00000300050e7890 */ /* 0x000fe2000fffe03f */
[----:B------:R-:W-:Y:S01]  /*4fe0*/  ISETP.NE.AND P0, PT, R6, 0x25, PT ;  /* 0x000000250600780c */ /* 0x000fe20003f05270 */
[----:B------:R-:W-:Y:S01]  /*4ff0*/  UIADD3.X UR5, URZ, UR21, URZ, UP0, !UPT ;  /* 0x000000153f057290 */ /* 0x000fe200087fe43f */
[----:B------:R-:W-:Y:S01]  /*5000*/  VIADD R22, R22, 0x20 ;  /* 0x0000002016167836 */ /* 0x000fe20000000000 */
[----:B------:R-:W-:Y:S01]  /*5010*/  UIADD3 UR13, UR13, UR8, URZ ;  /* 0x000000080d0d7290 */ /* 0x000fe2000fffe03f */
[----:B------:R-:W-:-:S02]  /*5020*/  SEL R14, RZ, 0x1, P0 ;  /* 0x00000001ff0e7807 */ /* 0x000fc40000000000 */
[----:B------:R-:W-:Y:S01]  /*5030*/  UMOV UR8, UR14 ;  /* 0x0000000e00087c82 */ /* 0x000fe20008000000 */
[----:B------:R-:W-:Y:S02]  /*5040*/  SEL R6, R6, RZ, P0 ;  /* 0x000000ff06067207 */ /* 0x000fe40000000000 */
[----:B------:R-:W-:Y:S01]  /*5050*/  LOP3.LUT R5, R5, R14, RZ, 0x3c, !PT ;  /* 0x0000000e05057212 */ /* 0x000fe200078e3cff */
[----:B------:R0:W-:Y:S02]  /*5060*/  UTMALDG.3D [UR8], [UR4], desc[UR6] ;  /* 0x00000608040075b4 */ /* 0x0001e40008011000 */
[----:B0-----:R-:W-:Y:S01]  /*5070*/  UMOV UR11, UR18 ;  /* 0x00000012000b7c82 */ /* 0x001fe20008000000 */
[----:B------:R-:W-:Y:S02]  /*5080*/  UMOV UR8, UR13 ;  /* 0x0000000d00087c82 */ /* 0x000fe40008000000 */
[----:B------:R0:W-:Y:S02]  /*5090*/  UTMALDG.3D.MULTICAST [UR8], [UR22], UR19, desc[UR6] ;  /* 0x00000608160073b4 */ /* 0x0001e40008011813 */
[----:B0-----:R-:W-:Y:S05]  /*50a0*/  @P1 BRA `(.L_x_115) ;  /* 0xfffffffc00441947 */ /* 0x001fea000383ffff */
.L_x_112:
[----:B------:R-:W-:Y:S05]  /*50b0*/  BSYNC B1 ;  /* 0x0000000000017941 */ /* 0x000fea0003800000 */
.L_x_111:
[----:B------:R-:W-:Y:S01]  /*50c0*/  LOP3.LUT P1, RZ, R10, 0xff, RZ, 0xc0, !PT ;  /* 0x000000ff0aff7812 */ /* 0x000fe2000782c0ff */
[C---:B------:R-:W-:Y:S01]  /*50d0*/  IMAD.IADD R15, R11.reuse, 0x1, R8 ;  /* 0x000000010b0f7824 */ /* 0x040fe200078e0208 */
[----:B------:R-:W-:Y:S01]  /*50e0*/  ULDC.64 UR4, c[0x0][0x650] ;  /* 0x0001940000047ab9 */ /* 0x000fe20000000a00 */
[----:B------:R-:W-:Y:S01]  /*50f0*/  ISETP.GE.U32.AND P2, PT, R11, 0x25, PT ;  /* 0x000000250b00780c */ /* 0x000fe20003f46070 */
[----:B------:R-:W-:Y:S01]  /*5100*/  BSSY B1, `(.L_x_116) ;  /* 0x000006e000017945 */ /* 0x000fe20003800000 */
[C---:B------:R-:W-:Y:S01]  /*5110*/  IMAD.WIDE.U32 R4, R15.reuse, -0x45306eb3, RZ ;  /* 0xbacf914d0f047825 */ /* 0x040fe200078e00ff */
[----:B------:R-:W-:Y:S02]  /*5120*/  ISETP.GT.U32.AND P0, PT, R15, 0x24, PT ;  /* 0x000000240f00780c */ /* 0x000fe40003f04070 */
[----:B------:R-:W-:Y:S01]  /*5130*/  PRMT R10, RZ, 0x7610, R10 ;  /* 0x00007610ff0a7816 */ /* 0x000fe2000000000a */
[----:B------:R-:W-:Y:S01]  /*5140*/  IMAD.MOV.U32 R20, RZ, RZ, -0x1 ;  /* 0xffffffffff147424 */ /* 0x000fe200078e00ff */
[----:B------:R-:W-:Y:S01]  /*5150*/  ISETP.LT.U32.AND P0, PT, R11, 0x25, P0 ;  /* 0x000000250b00780c */ /* 0x000fe20000701070 */
[----:B------:R-:W-:-:S02]  /*5160*/  IMAD.MOV.U32 R21, RZ, RZ, -0x1 ;  /* 0xffffffffff157424 */ /* 0x000fc400078e00ff */
[----:B------:R-:W0:Y:S01]  /*5170*/  @P1 S2R R7, SR_CgaCtaId ;  /* 0x0000000000071919 */ /* 0x000e220000008800 */
[----:B------:R-:W-:Y:S02]  /*5180*/  SEL R4, RZ, 0x1, !P0 ;  /* 0x00000001ff047807 */ /* 0x000fe40004000000 */
[----:B------:R-:W-:Y:S02]  /*5190*/  IADD3 R16, P0, R16, UR36, RZ ;  /* 0x0000002410107c10 */ /* 0x000fe4000ff1e0ff */
[----:B------:R-:W-:Y:S02]  /*51a0*/  @P1 MOV R6, 0x400 ;  /* 0x0000040000061802 */ /* 0x000fe40000000f00 */
[----:B------:R-:W-:Y:S02]  /*51b0*/  IADD3.X R17, R17, UR42, RZ, P0, !PT ;  /* 0x0000002a11117c10 */ /* 0x000fe400087fe4ff */
[----:B------:R-:W-:Y:S02]  /*51c0*/  ISETP.GE.U32.AND P0, PT, R16, UR4, PT ;  /* 0x0000000410007c0c */ /* 0x000fe4000bf06070 */
[----:B------:R-:W-:-:S02]  /*51d0*/  LOP3.LUT R3, R3, R4, RZ, 0x3c, !PT ;  /* 0x0000000403037212 */ /* 0x000fc400078e3cff */
[----:B------:R-:W-:Y:S02]  /*51e0*/  ISETP.GE.U32.AND.EX P0, PT, R17, UR5, PT, P0 ;  /* 0x0000000511007c0c */ /* 0x000fe4000bf06100 */
[----:B------:R-:W-:Y:S02]  /*51f0*/  PRMT R4, RZ, 0x7610, R4 ;  /* 0x00007610ff047816 */ /* 0x000fe40000000004 */
[----:B0-----:R-:W-:Y:S01]  /*5200*/  @P1 LEA R6, R7, R6, 0x18 ;  /* 0x0000000607061211 */ /* 0x001fe200078ec0ff */
[----:B------:R-:W-:-:S03]  /*5210*/  IMAD.IADD R7, R15, 0x1, -R5 ;  /* 0x000000010f077824 */ /* 0x000fc600078e0a05 */
[----:B------:R0:W-:Y:S02]  /*5220*/  @P1 SYNCS.ARRIVE.TRANS64.A1T0 RZ, [R6+URZ+0x268], RZ ;  /* 0x000268ff06ff19a7 */ /* 0x0001e4000810003f */
[----:B------:R-:W-:-:S04]  /*5230*/  LEA.HI R7, R7, R5, RZ, 0x1f ;  /* 0x0000000507077211 */ /* 0x000fc800078ff8ff */
[----:B------:R-:W-:Y:S01]  /*5240*/  SHF.R.U32.HI R8, RZ, 0x5, R7 ;  /* 0x00000005ff087819 */ /* 0x000fe20000011607 */
[----:B------:R-:W-:-:S03]  /*5250*/  IMAD.MOV.U32 R7, RZ, RZ, -0x1 ;  /* 0xffffffffff077424 */ /* 0x000fc600078e00ff */
[----:B------:R-:W-:Y:S01]  /*5260*/  @P2 LOP3.LUT R3, R3, 0x1, R8, 0x78, !PT ;  /* 0x0000000103032812 */ /* 0x000fe200078e7808 */
[----:B------:R-:W-:Y:S01]  /*5270*/  IMAD R8, R8, -0x25, R15 ;  /* 0xffffffdb08087824 */ /* 0x000fe200078e020f */
[----:B0-----:R-:W-:Y:S06]  /*5280*/  @P0 BRA `(.L_x_117) ;  /* 0x0000000400540947 */ /* 0x001fec0003800000 */
[----:B------:R-:W0:Y:S01]  /*5290*/  S2R R15, SR_CTAID.X ;  /* 0x00000000000f7919 */ /* 0x000e220000002500 */
[----:B------:R-:W-:Y:S01]  /*52a0*/  ULDC.64 UR4, c[0x0][0x628] ;  /* 0x00018a0000047ab9 */ /* 0x000fe20000000a00 */
[----:B------:R-:W-:Y:S01]  /*52b0*/  ULDC UR7, c[0x0][0x630] ;  /* 0x00018c0000077ab9 */ /* 0x000fe20000000800 */
[----:B------:R-:W-:Y:S01]  /*52c0*/  ISETP.NE.U32.AND P0, PT, RZ, UR4, PT ;  /* 0x00000004ff007c0c */ /* 0x000fe2000bf05070 */
[----:B------:R-:W1:Y:S01]  /*52d0*/  S2R R20, SR_CTAID.Y ;  /* 0x0000000000147919 */ /* 0x000e620000002600 */
[----:B------:R-:W-:Y:S01]  /*52e0*/  ULDC UR8, c[0x0][0x150] ;  /* 0x0000540000087ab9 */ /* 0x000fe20000000800 */
[----:B------:R-:W-:Y:S01]  /*52f0*/  IMAD.MOV.U32 R4, RZ, RZ, R16 ;  /* 0x000000ffff047224 */ /* 0x000fe200078e0010 */
[----:B------:R-:W-:Y:S01]  /*5300*/  ISETP.NE.AND.EX P0, PT, RZ, UR5, PT, P0 ;  /* 0x00000005ff007c0c */ /* 0x000fe2000bf05300 */
[----:B------:R-:W-:Y:S01]  /*5310*/  IMAD.MOV.U32 R5, RZ, RZ, R17 ;  /* 0x000000ffff057224 */ /* 0x000fe200078e0011 */
[----:B0-----:R-:W-:-:S11]  /*5320*/  I2FP.F32.U32 R22, R15 ;  /* 0x0000000f00167245 */ /* 0x001fd60000201000 */
[----:B------:R-:W-:Y:S05]  /*5330*/  @!P0 BRA `(.L_x_118) ;  /* 0x0000000000288947 */ /* 0x000fea0003800000 */
[----:B------:R-:W-:Y:S02]  /*5340*/  ULDC UR6, c[0x0][0x634] ;  /* 0x00018d0000067ab9 */ /* 0x000fe40000000800 */
[----:B------:R-:W-:-:S05]  /*5350*/  IADD3 R5, P0, R16, UR6, RZ ;  /* 0x0000000610057c10 */ /* 0x000fca000ff1e0ff */
[----:B------:R-:W-:-:S04]  /*5360*/  IMAD.X R21, RZ, RZ, R17, P0 ;  /* 0x000000ffff157224 */ /* 0x000fc800000e0611 */
[----:B------:R-:W-:-:S04]  /*5370*/  IMAD.WIDE.U32 R6, R21, UR4, RZ ;  /* 0x0000000415067c25 */ /* 0x000fc8000f8e00ff */
[----:B------:R-:W-:-:S04]  /*5380*/  IMAD.WIDE.U32 R6, P0, R5, UR5, R6 ;  /* 0x0000000505067c25 */ /* 0x000fc8000f800006 */
[----:B------:R-:W-:-:S04]  /*5390*/  IMAD.WIDE.U32 R4, R5, UR4, RZ ;  /* 0x0000000405047c25 */ /* 0x000fc8000f8e00ff */
[----:B------:R-:W-:Y:S01]  /*53a0*/  IMAD.MOV.U32 R4, RZ, RZ, R7 ;  /* 0x000000ffff047224 */ /* 0x000fe200078e0007 */
[----:B------:R-:W-:Y:S01]  /*53b0*/  IADD3 RZ, P1, R5, R6, RZ ;  /* 0x0000000605ff7210 */ /* 0x000fe20007f3e0ff */
[----:B------:R-:W-:-:S04]  /*53c0*/  IMAD.X R5, RZ, RZ, RZ, P0 ;  /* 0x000000ffff057224 */ /* 0x000fc800000e06ff */
[----:B------:R-:W-:-:S08]  /*53d0*/  IMAD.WIDE.U32.X R4, R21, UR5, R4, P1 ;  /* 0x0000000515047c25 */ /* 0x000fd000088e0404 */
.L_x_118:
[--C-:B------:R-:W-:Y:S01]  /*53e0*/  SHF.R.U64 R14, R4, UR7, R5.reuse ;  /* 0x00000007040e7c19 */ /* 0x100fe20008001205 */
[----:B------:R-:W-:Y:S01]  /*53f0*/  FMUL R22, R22, UR8 ;  /* 0x0000000816167c20 */ /* 0x000fe20008400000 */
[----:B------:R-:W-:Y:S01]  /*5400*/  SHF.R.U32.HI R4, RZ, UR7, R5 ;  /* 0x00000007ff047c19 */ /* 0x000fe20008011605 */
[----:B------:R-:W0:Y:S01]  /*5410*/  LDC R6, c[0x0][0x144] ;  /* 0x00005100ff067b82 */ /* 0x000e220000000800 */
[----:B------:R-:W-:Y:S01]  /*5420*/  IADD3 R5, P0, RZ, -R14, RZ ;  /* 0x8000000eff057210 */ /* 0x000fe20007f1e0ff */
[----:B------:R-:W-:Y:S01]  /*5430*/  ULDC UR6, c[0x0][0x154] ;  /* 0x0000550000067ab9 */ /* 0x000fe20000000800 */
[----:B-1----:R-:W-:Y:S01]  /*5440*/  I2FP.F32.U32 R7, R20 ;  /* 0x0000001400077245 */ /* 0x002fe20000201000 */
[----:B------:R-:W1:Y:S01]  /*5450*/  F2I.U32.TRUNC.NTZ R22, R22 ;  /* 0x0000001600167305 */ /* 0x000e62000020f000 */
[----:B------:R-:W-:Y:S01]  /*5460*/  ULDC.64 UR4, c[0x0][0x620] ;  /* 0x0001880000047ab9 */ /* 0x000fe20000000a00 */
[----:B------:R-:W-:Y:S01]  /*5470*/  IMAD.X R4, RZ, RZ, ~R4, P0 ;  /* 0x000000ffff047224 */ /* 0x000fe200000e0e04 */
[----:B------:R-:W-:Y:S01]  /*5480*/  ISETP.NE.AND P2, PT, R2, 0x1, PT ;  /* 0x000000010200780c */ /* 0x000fe20003f45270 */
[----:B------:R-:W-:Y:S01]  /*5490*/  FMUL R23, R7, UR6 ;  /* 0x0000000607177c20 */ /* 0x000fe20008400000 */
[----:B------:R-:W2:Y:S01]  /*54a0*/  LDC R25, c[0x0][0x148] ;  /* 0x00005200ff197b82 */ /* 0x000ea20000000800 */
[----:B------:R-:W-:Y:S01]  /*54b0*/  IMAD R4, R4, UR4, RZ ;  /* 0x0000000404047c24 */ /* 0x000fe2000f8e02ff */
[----:B------:R-:W-:-:S02]  /*54c0*/  ULDC.64 UR6, c[0x0][0x640] ;  /* 0x0001900000067ab9 */ /* 0x000fc40000000a00 */
[----:B------:R-:W-:Y:S01]  /*54d0*/  ISETP.NE.U32.AND P0, PT, RZ, UR6, PT ;  /* 0x00000006ff007c0c */ /* 0x000fe2000bf05070 */
[----:B------:R-:W3:Y:S01]  /*54e0*/  F2I.U32.TRUNC.NTZ R23, R23 ;  /* 0x0000001700177305 */ /* 0x000ee2000020f000 */
[C---:B------:R-:W-:Y:S02]  /*54f0*/  IMAD R7, R5.reuse, UR5, R4 ;  /* 0x0000000505077c24 */ /* 0x040fe4000f8e0204 */
[----:B------:R-:W-:Y:S01]  /*5500*/  IMAD.WIDE.U32 R4, R5, UR4, R16 ;  /* 0x0000000405047c25 */ /* 0x000fe2000f8e0010 */
[----:B------:R-:W-:Y:S01]  /*5510*/  ULDC UR4, c[0x0][0x618] ;  /* 0x0001860000047ab9 */ /* 0x000fe20000000800 */
[----:B------:R-:W-:Y:S02]  /*5520*/  ISETP.NE.AND.EX P0, PT, RZ, UR7, PT, P0 ;  /* 0x00000007ff007c0c */ /* 0x000fe4000bf05300 */
[----:B------:R-:W-:Y:S02]  /*5530*/  IMAD.IADD R5, R5, 0x1, R7 ;  /* 0x0000000105057824 */ /* 0x000fe400078e0207 */
[----:B-1----:R-:W-:-:S03]  /*5540*/  IMAD.MOV R22, RZ, RZ, -R22 ;  /* 0x000000ffff167224 */ /* 0x002fc600078e0a16 */
[----:B------:R-:W-:Y:S01]  /*5550*/  SHF.R.U64 R21, R4, UR4, R5 ;  /* 0x0000000404157c19 */ /* 0x000fe20008001205 */
[----:B0-----:R-:W-:Y:S01]  /*5560*/  IMAD R15, R6, R22, R15 ;  /* 0x00000016060f7224 */ /* 0x001fe200078e020f */
[----:B------:R-:W-:Y:S01]  /*5570*/  SHF.R.U32.HI R4, RZ, UR4, R5 ;  /* 0x00000004ff047c19 */ /* 0x000fe20008011605 */
[----:B------:R-:W-:Y:S01]  /*5580*/  ULDC UR4, c[0x0][0x608] ;  /* 0x0001820000047ab9 */ /* 0x000fe20000000800 */
[----:B---3--:R-:W-:Y:S02]  /*5590*/  IMAD.MOV R6, RZ, RZ, -R23 ;  /* 0x000000ffff067224 */ /* 0x008fe400078e0a17 */
[--C-:B------:R-:W-:Y:S02]  /*55a0*/  SHF.R.U64 R22, R21, UR4, R4.reuse ;  /* 0x0000000415167c19 */ /* 0x100fe40008001204 */
[----:B------:R-:W-:Y:S01]  /*55b0*/  SHF.R.U32.HI R5, RZ, UR4, R4 ;  /* 0x00000004ff057c19 */ /* 0x000fe20008011604 */
[----:B------:R-:W-:Y:S01]  /*55c0*/  ULDC UR4, c[0x0][0x658] ;  /* 0x0001960000047ab9 */ /* 0x000fe20000000800 */
[----:B--2---:R-:W-:-:S02]  /*55d0*/  @P2 IMAD R15, R25, R6, R20 ;  /* 0x00000006190f2224 */ /* 0x004fc400078e0214 */
[--C-:B------:R-:W-:Y:S02]  /*55e0*/  SHF.R.U64 R20, R22, UR4, R5.reuse ;  /* 0x0000000416147c19 */ /* 0x100fe40008001205 */
[----:B------:R-:W-:-:S03]  /*55f0*/  SHF.R.U32.HI R23, RZ, UR4, R5 ;  /* 0x00000004ff177c19 */ /* 0x000fc60008011605 */
[----:B------:R-:W-:Y:S02]  /*5600*/  IMAD.MOV.U32 R6, RZ, RZ, R20 ;  /* 0x000000ffff067224 */ /* 0x000fe400078e0014 */
[----:B------:R-:W-:Y:S01]  /*5610*/  IMAD.MOV.U32 R5, RZ, RZ, R23 ;  /* 0x000000ffff057224 */ /* 0x000fe200078e0017 */
[----:B------:R-:W-:Y:S06]  /*5620*/  @!P0 BRA `(.L_x_119) ;  /* 0x00000000002c8947 */ /* 0x000fec0003800000 */
        /* <DEDUP_REMOVED lines=9> */
[----:B------:R-:W-:-:S04]  /*56c0*/  IMAD.WIDE.U32.X R4, R23, UR7, R4, P1 ;  /* 0x0000000717047c25 */ /* 0x000fc800088e0404 */
[----:B------:R-:W-:-:S07]  /*56d0*/  IMAD.MOV.U32 R6, RZ, RZ, R4 ;  /* 0x000000ffff067224 */ /* 0x000fce00078e0004 */
.L_x_119:
[----:B------:R-:W-:Y:S01]  /*56e0*/  ULDC UR4, c[0x0][0x648] ;  /* 0x0001920000047ab9 */ /* 0x000fe20000000800 */
[----:B------:R-:W-:Y:S01]  /*56f0*/  LOP3.LUT R4, R22, UR16, RZ, 0xc0, !PT ;  /* 0x0000001016047c12 */ /* 0x000fe2000f8ec0ff */
[----:B------:R-:W-:Y:S01]  /*5700*/  ULDC UR5, c[0x0][0x610] ;  /* 0x0001840000057ab9 */ /* 0x000fe20000000800 */
[----:B------:R-:W-:Y:S01]  /*5710*/  SHF.R.U64 R5, R6, UR4, R5 ;  /* 0x0000000406057c19 */ /* 0x000fe20008001205 */
[----:B------:R-:W-:Y:S01]  /*5720*/  ULDC UR4, c[0x0][0x638] ;  /* 0x00018e0000047ab9 */ /* 0x000fe20000000800 */
[----:B------:R-:W-:-:S03]  /*5730*/  LOP3.LUT R21, R21, UR15, RZ, 0xc0, !PT ;  /* 0x0000000f15157c12 */ /* 0x000fc6000f8ec0ff */
[----:B------:R-:W-:Y:S02]  /*5740*/  IMAD.MOV R7, RZ, RZ, -R5 ;  /* 0x000000ffff077224 */ /* 0x000fe400078e0a05 */
[----:B------:R-:W-:Y:S02]  /*5750*/  IMAD R4, R5, UR17, R4 ;  /* 0x0000001105047c24 */ /* 0x000fe4000f8e0204 */
[----:B------:R-:W-:Y:S01]  /*5760*/  IMAD R20, R7, UR4, R20 ;  /* 0x0000000407147c24 */ /* 0x000fe2000f8e0214 */
[----:B------:R-:W-:Y:S01]  /*5770*/  ULDC UR4, c[0x0][0x600] ;  /* 0x0001800000047ab9 */ /* 0x000fe20000000800 */
[----:B------:R-:W-:Y:S02]  /*5780*/  IMAD R15, R4, UR5, R15 ;  /* 0x00000005040f7c24 */ /* 0x000fe4000f8e020f */
[----:B------:R-:W-:Y:S02]  /*5790*/  IMAD R20, R20, UR4, R21 ;  /* 0x0000000414147c24 */ /* 0x000fe4000f8e0215 */
[----:B------:R-:W-:-:S02]  /*57a0*/  IMAD.MOV.U32 R4, RZ, RZ, 0x1 ;  /* 0x00000001ff047424 */ /* 0x000fc400078e00ff */
[----:B------:R-:W-:Y:S01]  /*57b0*/  IMAD.MOV.U32 R7, RZ, RZ, R14 ;  /* 0x000000ffff077224 */ /* 0x000fe200078e000e */
[----:B------:R-:W-:Y:S02]  /*57c0*/  SEL R21, R20, R15, !P2 ;  /* 0x0000000f14157207 */ /* 0x000fe40005000000 */
[----:B------:R-:W-:-:S07]  /*57d0*/  SEL R20, R15, R20, !P2 ;  /* 0x000000140f147207 */ /* 0x000fce0005000000 */
.L_x_117:
[----:B------:R-:W-:Y:S05]  /*57e0*/  BSYNC B1 ;  /* 0x0000000000017941 */ /* 0x000fea0003800000 */
.L_x_116:
[----:B------:R-:W-:-:S13]  /*57f0*/  LOP3.LUT P0, RZ, R4, 0xff, RZ, 0xc0, !PT ;  /* 0x000000ff04ff7812 */ /* 0x000fda000780c0ff */
[----:B------:R-:W-:Y:S05]  /*5800*/  @P0 BRA `(.L_x_120) ;  /* 0xfffffff400380947 */ /* 0x000fea000383ffff */
[----:B------:R-:W-:Y:S05]  /*5810*/  BSYNC B0 ;  /* 0x0000000000007941 */ /* 0x000fea0003800000 */
.L_x_109:
[----:B------:R-:W-:-:S03]  /*5820*/  UMOV UR4, 0xffffffff ;  /* 0xffffffff00047882 */ /* 0x000fc60000000000 */
[----:B------:R-:W-:Y:S05]  /*5830*/  BRA.DIV UR4, `(.L_x_121) ;  /* 0x0000001604b87947 */ /* 0x000fea000b800000 */
[----:B------:R-:W-:-:S13]  /*5840*/  ELECT P6, URZ, PT ;  /* 0x00000000003f782f */ /* 0x000fda00038c0000 */
.L_x_168:
[----:B------:R-:W-:Y:S04]  /*5850*/  BSSY B0, `(.L_x_122) ;  /* 0x0000154000007945 */ /* 0x000fe80003800000 */
[----:B------:R-:W-:Y:S05]  /*5860*/  @!P6 BRA `(.L_x_123) ;  /* 0x000000140048e947 */ /* 0x000fea0003800000 */
[----:B------:R-:W-:-:S04]  /*5870*/  LOP3.LUT R18, R18, 0x2, RZ, 0xfc, !PT ;  /* 0x0000000212127812 */ /* 0x000fc800078efcff */
[----:B------:R-:W-:-:S13]  /*5880*/  ISETP.NE.AND P0, PT, R18, 0x3, PT ;  /* 0x000000031200780c */ /* 0x000fda0003f05270 */
[----:B------:R-:W-:Y:S05]  /*5890*/  @!P0 BRA `(.L_x_124) ;  /* 0x0000000000048947 */ /* 0x000fea0003800000 */
[----:B------:R-:W-:Y:S01]  /*58a0*/  BPT.TRAP 0x1 ;  /* 0x000000040000795c */ /* 0x000fe20000300000 */
.L_x_124:
[----:B------:R-:W0:Y:S01]  /*58b0*/  S2R R5, SR_CgaCtaId ;  /* 0x0000000000057919 */ /* 0x000e220000008800 */
[----:B------:R-:W-:Y:S02]  /*58c0*/  MOV R0, 0x400 ;  /* 0x0000040000007802 */ /* 0x000fe40000000f00 */
[----:B------:R-:W-:Y:S02]  /*58d0*/  SHF.L.U32 R2, R3, 0x1f, RZ ;  /* 0x0000001f03027819 */ /* 0x000fe400000006ff */
[----:B0-----:R-:W-:-:S05]  /*58e0*/  LEA R5, R5, R0, 0x18 ;  /* 0x0000000005057211 */ /* 0x001fca00078ec0ff */
[----:B------:R-:W-:-:S04]  /*58f0*/  VIADD R5, R5, 0x128 ;  /* 0x0000012805057836 */ /* 0x000fc80000000000 */
[C---:B------:R-:W-:Y:S02]  /*5900*/  IMAD R7, R8.reuse, 0x8, R5 ;  /* 0x0000000808077824 */ /* 0x040fe400078e0205 */
[----:B------:R-:W-:Y:S02]  /*5910*/  VIADD R8, R8, 0x1 ;  /* 0x0000000108087836 */ /* 0x000fe40000000000 */
[----:B------:R-:W0:Y:S03]  /*5920*/  SYNCS.PHASECHK.TRANS64.TRYWAIT P0, [R7+URZ], R2 ;  /* 0x00000002070075a7 */ /* 0x000e26000800017f */
[----:B------:R-:W-:-:S04]  /*5930*/  ISETP.NE.AND P1, PT, R8, 0x25, PT ;  /* 0x000000250800780c */ /* 0x000fc80003f25270 */
[----:B------:R-:W-:Y:S02]  /*5940*/  SEL R0, RZ, 0x1, P1 ;  /* 0x00000001ff007807 */ /* 0x000fe40000800000 */
[----:B------:R-:W-:Y:S02]  /*5950*/  SEL R8, R8, RZ, P1 ;  /* 0x000000ff08087207 */ /* 0x000fe40000800000 */
[----:B------:R-:W-:-:S03]  /*5960*/  LOP3.LUT R9, R3, R0, RZ, 0x3c, !PT ;  /* 0x0000000003097212 */ /* 0x000fc600078e3cff */
[----:B------:R-:W-:Y:S01]  /*5970*/  IMAD R6, R8, 0x8, R5 ;  /* 0x0000000808067824 */ /* 0x000fe200078e0205 */
[----:B------:R-:W-:Y:S01]  /*5980*/  SHF.L.U32 R3, R9, 0x1f, RZ ;  /* 0x0000001f09037819 */ /* 0x000fe200000006ff */
[----:B0-----:R-:W-:Y:S06]  /*5990*/  @!P0 BRA `(.L_x_125) ;  /* 0x0000001400808947 */ /* 0x001fec0003800000 */
.L_x_169:
[----:B------:R-:W1:Y:S01]  /*59a0*/  SYNCS.PHASECHK.TRANS64.TRYWAIT P0, [R6+URZ], R3 ;  /* 0x00000003060075a7 */ /* 0x000e62000800017f */
[----:B------:R-:W-:-:S05]  /*59b0*/  VIADD R0, R8, 0x1 ;  /* 0x0000000108007836 */ /* 0x000fca0000000000 */
[----:B------:R-:W-:-:S04]  /*59c0*/  ISETP.NE.AND P1, PT, R0, 0x25, PT ;  /* 0x000000250000780c */ /* 0x000fc80003f25270 */
[----:B0-----:R-:W-:Y:S02]  /*59d0*/  SEL R2, RZ, 0x1, P1 ;  /* 0x00000001ff027807 */ /* 0x001fe40000800000 */
[----:B------:R-:W-:Y:S02]  /*59e0*/  SEL R0, R0, RZ, P1 ;  /* 0x000000ff00007207 */ /* 0x000fe40000800000 */
[----:B------:R-:W-:-:S03]  /*59f0*/  LOP3.LUT R9, R9, R2, RZ, 0x3c, !PT ;  /* 0x0000000209097212 */ /* 0x000fc600078e3cff */
[----:B------:R-:W-:Y:S01]  /*5a00*/  IMAD R7, R0, 0x8, R5 ;  /* 0x0000000800077824 */ /* 0x000fe200078e0205 */
[----:B------:R-:W-:Y:S01]  /*5a10*/  SHF.L.U32 R4, R9, 0x1f, RZ ;  /* 0x0000001f09047819 */ /* 0x000fe200000006ff */
[----:B-1----:R-:W-:Y:S06]  /*5a20*/  @!P0 BRA `(.L_x_126) ;  /* 0x0000001400708947 */ /* 0x002fec0003800000 */
.L_x_170:
[----:B------:R-:W1:Y:S01]  /*5a30*/  SYNCS.PHASECHK.TRANS64.TRYWAIT P0, [R7+URZ], R4 ;  /* 0x00000004070075a7 */ /* 0x000e62000800017f */
[----:B------:R-:W-:-:S05]  /*5a40*/  VIADD R0, R0, 0x1 ;  /* 0x0000000100007836 */ /* 0x000fca0000000000 */
[----:B------:R-:W-:-:S04]  /*5a50*/  ISETP.NE.AND P1, PT, R0, 0x25, PT ;  /* 0x000000250000780c */ /* 0x000fc80003f25270 */
[----:B------:R-:W-:Y:S02]  /*5a60*/  SEL R2, RZ, 0x1, P1 ;  /* 0x00000001ff027807 */ /* 0x000fe40000800000 */
[----:B------:R-:W-:Y:S02]  /*5a70*/  SEL R0, R0, RZ, P1 ;  /* 0x000000ff00007207 */ /* 0x000fe40000800000 */
[----:B------:R-:W-:-:S03]  /*5a80*/  LOP3.LUT R9, R9, R2, RZ, 0x3c, !PT ;  /* 0x0000000209097212 */ /* 0x000fc600078e3cff */
[----:B0-----:R-:W-:Y:S01]  /*5a90*/  IMAD R6, R0, 0x8, R5 ;  /* 0x0000000800067824 */ /* 0x001fe200078e0205 */
[----:B------:R-:W-:Y:S01]  /*5aa0*/  SHF.L.U32 R3, R9, 0x1f, RZ ;  /* 0x0000001f09037819 */ /* 0x000fe200000006ff */
[----:B-1----:R-:W-:Y:S06]  /*5ab0*/  @!P0 BRA `(.L_x_127) ;  /* 0x0000001400608947 */ /* 0x002fec0003800000 */
.L_x_171:
        /* <DEDUP_REMOVED lines=9> */
.L_x_172:
        /* <DEDUP_REMOVED lines=9> */
.L_x_173:
        /* <DEDUP_REMOVED lines=9> */
.L_x_174:
        /* <DEDUP_REMOVED lines=9> */
.L_x_175:
        /* <DEDUP_REMOVED lines=9> */
.L_x_176:
        /* <DEDUP_REMOVED lines=9> */
.L_x_177:
        /* <DEDUP_REMOVED lines=9> */
.L_x_178:
        /* <DEDUP_REMOVED lines=9> */
.L_x_179:
        /* <DEDUP_REMOVED lines=9> */
.L_x_180:
        /* <DEDUP_REMOVED lines=9> */
.L_x_181:
        /* <DEDUP_REMOVED lines=9> */
.L_x_182:
        /* <DEDUP_REMOVED lines=9> */
.L_x_183:
        /* <DEDUP_REMOVED lines=9> */
.L_x_184:
        /* <DEDUP_REMOVED lines=9> */
.L_x_185:
        /* <DEDUP_REMOVED lines=9> */
.L_x_186:
        /* <DEDUP_REMOVED lines=9> */
.L_x_187:
        /* <DEDUP_REMOVED lines=9> */
.L_x_188:
        /* <DEDUP_REMOVED lines=9> */
.L_x_189:
        /* <DEDUP_REMOVED lines=9> */
.L_x_190:
        /* <DEDUP_REMOVED lines=9> */
.L_x_191:
        /* <DEDUP_REMOVED lines=9> */
.L_x_192:
        /* <DEDUP_REMOVED lines=9> */
.L_x_193:
        /* <DEDUP_REMOVED lines=9> */
.L_x_194:
        /* <DEDUP_REMOVED lines=9> */
.L_x_195:
        /* <DEDUP_REMOVED lines=9> */
.L_x_196:
        /* <DEDUP_REMOVED lines=9> */
.L_x_197:
        /* <DEDUP_REMOVED lines=9> */
.L_x_198:
        /* <DEDUP_REMOVED lines=9> */
.L_x_199:
        /* <DEDUP_REMOVED lines=9> */
.L_x_200:
        /* <DEDUP_REMOVED lines=9> */
.L_x_201:
        /* <DEDUP_REMOVED lines=9> */
.L_x_202:
        /* <DEDUP_REMOVED lines=9> */
.L_x_203:
[----:B------:R-:W1:Y:S01]  /*6cc0*/  SYNCS.PHASECHK.TRANS64.TRYWAIT P0, [R6+URZ], R3 ;  /* 0x00000003060075a7 */ /* 0x000e62000800017f */
[----:B------:R-:W-:-:S05]  /*6cd0*/  VIADD R0, R0, 0x1 ;  /* 0x0000000100007836 */ /* 0x000fca0000000000 */
[----:B------:R-:W-:-:S04]  /*6ce0*/  ISETP.NE.AND P1, PT, R0, 0x25, PT ;  /* 0x000000250000780c */ /* 0x000fc80003f25270 */
[----:B------:R-:W-:Y:S02]  /*6cf0*/  SEL R2, RZ, 0x1, P1 ;  /* 0x00000001ff027807 */ /* 0x000fe40000800000 */
[----:B------:R-:W-:Y:S02]  /*6d00*/  SEL R0, R0, RZ, P1 ;  /* 0x000000ff00007207 */ /* 0x000fe40000800000 */
[----:B------:R-:W-:Y:S01]  /*6d10*/  LOP3.LUT R2, R9, R2, RZ, 0x3c, !PT ;  /* 0x0000000209027212 */ /* 0x000fe200078e3cff */
[----:B-1----:R-:W-:Y:S06]  /*6d20*/  @!P0 BRA `(.L_x_160) ;  /* 0x0000000c00588947 */ /* 0x002fec0003800000 */
.L_x_204:
[----:B------:R-:W-:Y:S01]  /*6d30*/  IMAD R5, R0, 0x8, R5 ;  /* 0x0000000800057824 */ /* 0x000fe200078e0205 */
[----:B------:R-:W-:-:S07]  /*6d40*/  SHF.L.U32 R0, R2, 0x1f, RZ ;  /* 0x0000001f02007819 */ /* 0x000fce00000006ff */
.L_x_161:
[----:B--2---:R2:W3:Y:S02]  /*6d50*/  SYNCS.PHASECHK.TRANS64.TRYWAIT P0, [R5+URZ], R0 ;  /* 0x00000000050075a7 */ /* 0x0044e4000800017f */
[----:B---3--:R-:W-:Y:S05]  /*6d60*/  @!P0 NANOSLEEP.SYNCS 0x989680 ;  /* 0x009896800000895d */ /* 0x008fea0003900000 */
[----:B------:R-:W3:Y:S02]  /*6d70*/  @!P0 SYNCS.PHASECHK.TRANS64 P0, [R5+URZ], R0 ;  /* 0x00000000050085a7 */ /* 0x000ee4000800007f */
[----:B---3--:R-:W-:Y:S05]  /*6d80*/  @!P0 BRA `(.L_x_161) ;  /* 0xfffffffc00f08947 */ /* 0x008fea000383ffff */
.L_x_123:
[----:B------:R-:W-:Y:S05]  /*6d90*/  BSYNC B0 ;  /* 0x0000000000007941 */ /* 0x000fea0003800000 */
.L_x_122:
[----:B------:R-:W-:Y:S05]  /*6da0*/  EXIT ;  /* 0x000000000000794d */ /* 0x000fea0003800000 */
.L_x_22:
[----:B-1----:R1:W2:Y:S02]  /*6db0*/  SYNCS.PHASECHK.TRANS64.TRYWAIT P1, [R3+URZ], R0 ;  /* 0x00000000030075a7 */ /* 0x0022a4000802017f */
[----:B--2---:R-:W-:Y:S05]  /*6dc0*/  @!P1 NANOSLEEP.SYNCS 0x989680 ;  /* 0x009896800000995d */ /* 0x004fea0003900000 */
[----:B------:R-:W2:Y:S02]  /*6dd0*/  @!P1 SYNCS.PHASECHK.TRANS64 P1, [R3+URZ], R0 ;  /* 0x00000000030095a7 */ /* 0x000ea4000802007f */
[----:B--2---:R-:W-:Y:S05]  /*6de0*/  @!P1 BRA `(.L_x_22) ;  /* 0xfffffffc00f09947 */ /* 0x004fea000383ffff */
[----:B------:R-:W-:Y:S05]  /*6df0*/  BRA `(.L_x_21) ;  /* 0xffffffac00747947 */ /* 0x000fea000383ffff */
.L_x_27:
[----:B-1----:R1:W2:Y:S02]  /*6e00*/  SYNCS.PHASECHK.TRANS64.TRYWAIT P1, [R5+URZ], R4 ;  /* 0x00000004050075a7 */ /* 0x0022a4000802017f */
[----:B--2---:R-:W-:Y:S05]  /*6e10*/  @!P1 NANOSLEEP.SYNCS 0x989680 ;  /* 0x009896800000995d */ /* 0x004fea0003900000 */
[----:B------:R-:W2:Y:S02]  /*6e20*/  @!P1 SYNCS.PHASECHK.TRANS64 P1, [R5+URZ], R4 ;  /* 0x00000004050095a7 */ /* 0x000ea4000802007f */
[----:B--2---:R-:W-:Y:S05]  /*6e30*/  @!P1 BRA `(.L_x_27) ;  /* 0xfffffffc00f09947 */ /* 0x004fea000383ffff */
[----:B------:R-:W-:Y:S05]  /*6e40*/  BRA `(.L_x_26) ;  /* 0xffffffac00f47947 */ /* 0x000fea000383ffff */
.L_x_110:
[----:B------:R-:W-:Y:S01]  /*6e50*/  BSSY B1, `(.L_x_162) ;  /* 0x0000006000017945 */ /* 0x000fe20003800000 */
[----:B------:R-:W-:-:S07]  /*6e60*/  IMAD.MOV.U32 R15, RZ, RZ, -0x1 ;  /* 0xffffffffff0f7424 */ /* 0x000fce00078e00ff */
[----:B------:R-:W-:Y:S05]  /*6e70*/  WARPSYNC.COLLECTIVE R15, `(.L_x_163) ;  /* 0x000000000f0c7348 */ /* 0x000fea0003c00000 */
[----:B------:R-:W-:Y:S02]  /*6e80*/  ELECT P6, UR62, PT ;  /* 0x00000000003e782f */ /* 0x000fe400038c0000 */
[----:B------:R-:W-:Y:S01]  /*6e90*/  MOV R14, UR62 ;  /* 0x0000003e000e7c02 */ /* 0x000fe20008000f00 */
[----:B------:R-:W-:Y:S10]  /*6ea0*/  ENDCOLLECTIVE ;  /* 0x000000000000791b */ /* 0x000ff40003800000 */
.L_x_163:
[----:B------:R-:W-:Y:S05]  /*6eb0*/  BSYNC B1 ;  /* 0x0000000000017941 */ /* 0x000fea0003800000 */
.L_x_162:
[----:B------:R-:W-:Y:S05]  /*6ec0*/  BRA `(.L_x_164) ;  /* 0xffffffdc00947947 */ /* 0x000fea000383ffff */
.L_x_113:
[----:B-1----:R1:W2:Y:S02]  /*6ed0*/  SYNCS.PHASECHK.TRANS64.TRYWAIT P0, [R23+URZ+0x128], R14 ;  /* 0x0001280e170075a7 */ /* 0x0022a4000800017f */
[----:B--2---:R-:W-:Y:S05]  /*6ee0*/  @!P0 NANOSLEEP.SYNCS 0x989680 ;  /* 0x009896800000895d */ /* 0x004fea0003900000 */
[----:B------:R-:W2:Y:S02]  /*6ef0*/  @!P0 SYNCS.PHASECHK.TRANS64 P0, [R23+URZ+0x128], R14 ;  /* 0x0001280e170085a7 */ /* 0x000ea4000800007f */
[----:B--2---:R-:W-:Y:S05]  /*6f00*/  @!P0 BRA `(.L_x_113) ;  /* 0xfffffffc00f08947 */ /* 0x004fea000383ffff */
[----:B------:R-:W-:Y:S05]  /*6f10*/  BRA `(.L_x_165) ;  /* 0xffffffdc00cc7947 */ /* 0x000fea000383ffff */
.L_x_121:
[----:B------:R-:W-:Y:S01]  /*6f20*/  BSSY B0, `(.L_x_166) ;  /* 0x0000006000007945 */ /* 0x000fe20003800000 */
[----:B------:R-:W-:-:S07]  /*6f30*/  IMAD.MOV.U32 R15, RZ, RZ, -0x1 ;  /* 0xffffffffff0f7424 */ /* 0x000fce00078e00ff */
[----:B------:R-:W-:Y:S05]  /*6f40*/  WARPSYNC.COLLECTIVE R15, `(.L_x_167) ;  /* 0x000000000f0c7348 */ /* 0x000fea0003c00000 */
[----:B------:R-:W-:Y:S02]  /*6f50*/  ELECT P6, UR62, PT ;  /* 0x00000000003e782f */ /* 0x000fe400038c0000 */
[----:B------:R-:W-:Y:S01]  /*6f60*/  MOV R14, UR62 ;  /* 0x0000003e000e7c02 */ /* 0x000fe20008000f00 */
[----:B------:R-:W-:Y:S10]  /*6f70*/  ENDCOLLECTIVE ;  /* 0x000000000000791b */ /* 0x000ff40003800000 */
.L_x_167:
[----:B------:R-:W-:Y:S05]  /*6f80*/  BSYNC B0 ;  /* 0x0000000000007941 */ /* 0x000fea0003800000 */
.L_x_166:
[----:B------:R-:W-:Y:S05]  /*6f90*/  BRA `(.L_x_168) ;  /* 0xffffffe8002c7947 */ /* 0x000fea000383ffff */
.L_x_125:
[----:B0-----:R0:W1:Y:S02]  /*6fa0*/  SYNCS.PHASECHK.TRANS64.TRYWAIT P0, [R7+URZ], R2 ;  /* 0x00000002070075a7 */ /* 0x001064000800017f */
[----:B-1----:R-:W-:Y:S05]  /*6fb0*/  @!P0 NANOSLEEP.SYNCS 0x989680 ;  /* 0x009896800000895d */ /* 0x002fea0003900000 */
[----:B------:R-:W1:Y:S02]  /*6fc0*/  @!P0 SYNCS.PHASECHK.TRANS64 P0, [R7+URZ], R2 ;  /* 0x00000002070085a7 */ /* 0x000e64000800007f */
[----:B-1----:R-:W-:Y:S05]  /*6fd0*/  @!P0 BRA `(.L_x_125) ;  /* 0xfffffffc00f08947 */ /* 0x002fea000383ffff */
[----:B------:R-:W-:Y:S05]  /*6fe0*/  BRA `(.L_x_169) ;  /* 0xffffffe8006c7947 */ /* 0x000fea000383ffff */
.L_x_126:
[----:B0-----:R0:W1:Y:S02]  /*6ff0*/  SYNCS.PHASECHK.TRANS64.TRYWAIT P0, [R6+URZ], R3 ;  /* 0x00000003060075a7 */ /* 0x001064000800017f */
[----:B-1----:R-:W-:Y:S05]  /*7000*/  @!P0 NANOSLEEP.SYNCS 0x989680 ;  /* 0x009896800000895d */ /* 0x002fea0003900000 */
[----:B------:R-:W1:Y:S02]  /*7010*/  @!P0 SYNCS.PHASECHK.TRANS64 P0, [R6+URZ], R3 ;  /* 0x00000003060085a7 */ /* 0x000e64000800007f */
[----:B-1----:R-:W-:Y:S05]  /*7020*/  @!P0 BRA `(.L_x_126) ;  /* 0xfffffffc00f08947 */ /* 0x002fea000383ffff */
[----:B------:R-:W-:Y:S05]  /*7030*/  BRA `(.L_x_170) ;  /* 0xffffffe8007c7947 */ /* 0x000fea000383ffff */
.L_x_127:
[----:B0-----:R0:W1:Y:S02]  /*7040*/  SYNCS.PHASECHK.TRANS64.TRYWAIT P0, [R7+URZ], R4 ;  /* 0x00000004070075a7 */ /* 0x001064000800017f */
[----:B-1----:R-:W-:Y:S05]  /*7050*/  @!P0 NANOSLEEP.SYNCS 0x989680 ;  /* 0x009896800000895d */ /* 0x002fea0003900000 */
[----:B------:R-:W1:Y:S02]  /*7060*/  @!P0 SYNCS.PHASECHK.TRANS64 P0, [R7+URZ], R4 ;  /* 0x00000004070085a7 */ /* 0x000e64000800007f */
[----:B-1----:R-:W-:Y:S05]  /*7070*/  @!P0 BRA `(.L_x_127) ;  /* 0xfffffffc00f08947 */ /* 0x002fea000383ffff */
[----:B------:R-:W-:Y:S05]  /*7080*/  BRA `(.L_x_171) ;  /* 0xffffffe8008c7947 */ /* 0x000fea000383ffff */
.L_x_128:
[----:B0-----:R0:W1:Y:S02]  /*7090*/  SYNCS.PHASECHK.TRANS64.TRYWAIT P0, [R6+URZ], R3 ;  /* 0x00000003060075a7 */ /* 0x001064000800017f */
[----:B-1----:R-:W-:Y:S05]  /*70a0*/  @!P0 NANOSLEEP.SYNCS 0x989680 ;  /* 0x009896800000895d */ /* 0x002fea0003900000 */
[----:B------:R-:W1:Y:S02]  /*70b0*/  @!P0 SYNCS.PHASECHK.TRANS64 P0, [R6+URZ], R3 ;  /* 0x00000003060085a7 */ /* 0x000e64000800007f */
[----:B-1----:R-:W-:Y:S05]  /*70c0*/  @!P0 BRA `(.L_x_128) ;  /* 0xfffffffc00f08947 */ /* 0x002fea000383ffff */
[----:B------:R-:W-:Y:S05]  /*70d0*/  BRA `(.L_x_172) ;  /* 0xffffffe8009c7947 */ /* 0x000fea000383ffff */
.L_x_129:
[----:B0-----:R0:W1:Y:S02]  /*70e0*/  SYNCS.PHASECHK.TRANS64.TRYWAIT P0, [R7+URZ], R4 ;  /* 0x00000004070075a7 */ /* 0x001064000800017f */
[----:B-1----:R-:W-:Y:S05]  /*70f0*/  @!P0 NANOSLEEP.SYNCS 0x989680 ;  /* 0x009896800000895d */ /* 0x002fea0003900000 */
[----:B------:R-:W1:Y:S02]  /*7100*/  @!P0 SYNCS.PHASECHK.TRANS64 P0, [R7+URZ], R4 ;  /* 0x00000004070085a7 */ /* 0x000e64000800007f */
[----:B-1----:R-:W-:Y:S05]  /*7110*/  @!P0 BRA `(.L_x_129) ;  /* 0xfffffffc00f08947 */ /* 0x002fea000383ffff */
[----:B------:R-:W-:Y:S05]  /*7120*/  BRA `(.L_x_173) ;  /* 0xffffffe800ac7947 */ /* 0x000fea000383ffff */
.L_x_130:
[----:B0-----:R0:W1:Y:S02]  /*7130*/  SYNCS.PHASECHK.TRANS64.TRYWAIT P0, [R6+URZ], R3 ;  /* 0x00000003060075a7 */ /* 0x001064000800017f */
[----:B-1----:R-:W-:Y:S05]  /*7140*/  @!P0 NANOSLEEP.SYNCS 0x989680 ;  /* 0x009896800000895d */ /* 0x002fea0003900000 */
[----:B------:R-:W1:Y:S02]  /*7150*/  @!P0 SYNCS.PHASECHK.TRANS64 P0, [R6+URZ], R3 ;  /* 0x00000003060085a7 */ /* 0x000e64000800007f */
[----:B-1----:R-:W-:Y:S05]  /*7160*/  @!P0 BRA `(.L_x_130) ;  /* 0xfffffffc00f08947 */ /* 0x002fea000383ffff */
[----:B------:R-:W-:Y:S05]  /*7170*/  BRA `(.L_x_174) ;  /* 0xffffffe800bc7947 */ /* 0x000fea000383ffff */
.L_x_131:
[----:B0-----:R0:W1:Y:S02]  /*7180*/  SYNCS.PHASECHK.TRANS64.TRYWAIT P0, [R7+URZ], R4 ;  /* 0x00000004070075a7 */ /* 0x001064000800017f */
[----:B-1----:R-:W-:Y:S05]  /*7190*/  @!P0 NANOSLEEP.SYNCS 0x989680 ;  /* 0x009896800000895d */ /* 0x002fea0003900000 */
[----:B------:R-:W1:Y:S02]  /*71a0*/  @!P0 SYNCS.PHASECHK.TRANS64 P0, [R7+URZ], R4 ;  /* 0x00000004070085a7 */ /* 0x000e64000800007f */
[----:B-1----:R-:W-:Y:S05]  /*71b0*/  @!P0 BRA `(.L_x_131) ;  /* 0xfffffffc00f08947 */ /* 0x002fea000383ffff */
[----:B------:R-:W-:Y:S05]  /*71c0*/  BRA `(.L_x_175) ;  /* 0xffffffe800cc7947 */ /* 0x000fea000383ffff */
.L_x_132:
[----:B0-----:R0:W1:Y:S02]  /*71d0*/  SYNCS.PHASECHK.TRANS64.TRYWAIT P0, [R6+URZ], R3 ;  /* 0x00000003060075a7 */ /* 0x001064000800017f */
[----:B-1----:R-:W-:Y:S05]  /*71e0*/  @!P0 NANOSLEEP.SYNCS 0x989680 ;  /* 0x009896800000895d */ /* 0x002fea0003900000 */
[----:B------:R-:W1:Y:S02]  /*71f0*/  @!P0 SYNCS.PHASECHK.TRANS64 P0, [R6+URZ], R3 ;  /* 0x00000003060085a7 */ /* 0x000e64000800007f */
[----:B-1----:R-:W-:Y:S05]  /*7200*/  @!P0 BRA `(.L_x_132) ;  /* 0xfffffffc00f08947 */ /* 0x002fea000383ffff */
[----:B------:R-:W-:Y:S05]  /*7210*/  BRA `(.L_x_176) ;  /* 0xffffffe800dc7947 */ /* 0x000fea000383ffff */
.L_x_133:
[----:B0-----:R0:W1:Y:S02]  /*7220*/  SYNCS.PHASECHK.TRANS64.TRYWAIT P0, [R7+URZ], R4 ;  /* 0x00000004070075a7 */ /* 0x001064000800017f */
[----:B-1----:R-:W-:Y:S05]  /*7230*/  @!P0 NANOSLEEP.SYNCS 0x989680 ;  /* 0x009896800000895d */ /* 0x002fea0003900000 */
[----:B------:R-:W1:Y:S02]  /*7240*/  @!P0 SYNCS.PHASECHK.TRANS64 P0, [R7+URZ], R4 ;  /* 0x00000004070085a7 */ /* 0x000e64000800007f */
[----:B-1----:R-:W-:Y:S05]  /*7250*/  @!P0 BRA `(.L_x_133) ;  /* 0xfffffffc00f08947 */ /* 0x002fea000383ffff */
[----:B------:R-:W-:Y:S05]  /*7260*/  BRA `(.L_x_177) ;  /* 0xffffffe800ec7947 */ /* 0x000fea000383ffff */
.L_x_134:
[----:B0-----:R0:W1:Y:S02]  /*7270*/  SYNCS.PHASECHK.TRANS64.TRYWAIT P0, [R6+URZ], R3 ;  /* 0x00000003060075a7 */ /* 0x001064000800017f */
[----:B-1----:R-:W-:Y:S05]  /*7280*/  @!P0 NANOSLEEP.SYNCS 0x989680 ;  /* 0x009896800000895d */ /* 0x002fea0003900000 */
[----:B------:R-:W1:Y:S02]  /*7290*/  @!P0 SYNCS.PHASECHK.TRANS64 P0, [R6+URZ], R3 ;  /* 0x00000003060085a7 */ /* 0x000e64000800007f */
[----:B-1----:R-:W-:Y:S05]  /*72a0*/  @!P0 BRA `(.L_x_134) ;  /* 0xfffffffc00f08947 */ /* 0x002fea000383ffff */
[----:B------:R-:W-:Y:S05]  /*72b0*/  BRA `(.L_x_178) ;  /* 0xffffffe800fc7947 */ /* 0x000fea000383ffff */
.L_x_135:
[----:B0-----:R0:W1:Y:S02]  /*72c0*/  SYNCS.PHASECHK.TRANS64.TRYWAIT P0, [R7+URZ], R4 ;  /* 0x00000004070075a7 */ /* 0x001064000800017f */
[----:B-1----:R-:W-:Y:S05]  /*72d0*/  @!P0 NANOSLEEP.SYNCS 0x989680 ;  /* 0x009896800000895d */ /* 0x002fea0003900000 */
[----:B------:R-:W1:Y:S02]  /*72e0*/  @!P0 SYNCS.PHASECHK.TRANS64 P0, [R7+URZ], R4 ;  /* 0x00000004070085a7 */ /* 0x000e64000800007f */
[----:B-1----:R-:W-:Y:S05]  /*72f0*/  @!P0 BRA `(.L_x_135) ;  /* 0xfffffffc00f08947 */ /* 0x002fea000383ffff */
[----:B------:R-:W-:Y:S05]  /*7300*/  BRA `(.L_x_179) ;  /* 0xffffffec000c7947 */ /* 0x000fea000383ffff */
.L_x_136:
[----:B0-----:R0:W1:Y:S02]  /*7310*/  SYNCS.PHASECHK.TRANS64.TRYWAIT P0, [R6+URZ], R3 ;  /* 0x00000003060075a7 */ /* 0x001064000800017f */
[----:B-1----:R-:W-:Y:S05]  /*7320*/  @!P0 NANOSLEEP.SYNCS 0x989680 ;  /* 0x009896800000895d */ /* 0x002fea0003900000 */
[----:B------:R-:W1:Y:S02]  /*7330*/  @!P0 SYNCS.PHASECHK.TRANS64 P0, [R6+URZ], R3 ;  /* 0x00000003060085a7 */ /* 0x000e64000800007f */
[----:B-1----:R-:W-:Y:S05]  /*7340*/  @!P0 BRA `(.L_x_136) ;  /* 0xfffffffc00f08947 */ /* 0x002fea000383ffff */
[----:B------:R-:W-:Y:S05]  /*7350*/  BRA `(.L_x_180) ;  /* 0xffffffec001c7947 */ /* 0x000fea000383ffff */
.L_x_137:
[----:B0-----:R0:W1:Y:S02]  /*7360*/  SYNCS.PHASECHK.TRANS64.TRYWAIT P0, [R7+URZ], R4 ;  /* 0x00000004070075a7 */ /* 0x001064000800017f */
[----:B-1----:R-:W-:Y:S05]  /*7370*/  @!P0 NANOSLEEP.SYNCS 0x989680 ;  /* 0x009896800000895d */ /* 0x002fea0003900000 */
[----:B------:R-:W1:Y:S02]  /*7380*/  @!P0 SYNCS.PHASECHK.TRANS64 P0, [R7+URZ], R4 ;  /* 0x00000004070085a7 */ /* 0x000e64000800007f */
[----:B-1----:R-:W-:Y:S05]  /*7390*/  @!P0 BRA `(.L_x_137) ;  /* 0xfffffffc00f08947 */ /* 0x002fea000383ffff */
[----:B------:R-:W-:Y:S05]  /*73a0*/  BRA `(.L_x_181) ;  /* 0xffffffec002c7947 */ /* 0x000fea000383ffff */
.L_x_138:
[----:B0-----:R0:W1:Y:S02]  /*73b0*/  SYNCS.PHASECHK.TRANS64.TRYWAIT P0, [R6+URZ], R3 ;  /* 0x00000003060075a7 */ /* 0x001064000800017f */
[----:B-1----:R-:W-:Y:S05]  /*73c0*/  @!P0 NANOSLEEP.SYNCS 0x989680 ;  /* 0x009896800000895d */ /* 0x002fea0003900000 */
[----:B------:R-:W1:Y:S02]  /*73d0*/  @!P0 SYNCS.PHASECHK.TRANS64 P0, [R6+URZ], R3 ;  /* 0x00000003060085a7 */ /* 0x000e64000800007f */
[----:B-1----:R-:W-:Y:S05]  /*73e0*/  @!P0 BRA `(.L_x_138) ;  /* 0xfffffffc00f08947 */ /* 0x002fea000383ffff */
[----:B------:R-:W-:Y:S05]  /*73f0*/  BRA `(.L_x_182) ;  /* 0xffffffec003c7947 */ /* 0x000fea000383ffff */
.L_x_139:
[----:B0-----:R0:W1:Y:S02]  /*7400*/  SYNCS.PHASECHK.TRANS64.TRYWAIT P0, [R7+URZ], R4 ;  /* 0x00000004070075a7 */ /* 0x001064000800017f */
[----:B-1----:R-:W-:Y:S05]  /*7410*/  @!P0 NANOSLEEP.SYNCS 0x989680 ;  /* 0x009896800000895d */ /* 0x002fea0003900000 */
[----:B------:R-:W1:Y:S02]  /*7420*/  @!P0 SYNCS.PHASECHK.TRANS64 P0, [R7+URZ], R4 ;  /* 0x00000004070085a7 */ /* 0x000e64000800007f */
[----:B-1----:R-:W-:Y:S05]  /*7430*/  @!P0 BRA `(.L_x_139) ;  /* 0xfffffffc00f08947 */ /* 0x002fea000383ffff */
[----:B------:R-:W-:Y:S05]  /*7440*/  BRA `(.L_x_183) ;  /* 0xffffffec004c7947 */ /* 0x000fea000383ffff */
.L_x_140:
[----:B0-----:R0:W1:Y:S02]  /*7450*/  SYNCS.PHASECHK.TRANS64.TRYWAIT P0, [R6+URZ], R3 ;  /* 0x00000003060075a7 */ /* 0x001064000800017f */
[----:B-1----:R-:W-:Y:S05]  /*7460*/  @!P0 NANOSLEEP.SYNCS 0x989680 ;  /* 0x009896800000895d */ /* 0x002fea0003900000 */
[----:B------:R-:W1:Y:S02]  /*7470*/  @!P0 SYNCS.PHASECHK.TRANS64 P0, [R6+URZ], R3 ;  /* 0x00000003060085a7 */ /* 0x000e64000800007f */
[----:B-1----:R-:W-:Y:S05]  /*7480*/  @!P0 BRA `(.L_x_140) ;  /* 0xfffffffc00f08947 */ /* 0x002fea000383ffff */
[----:B------:R-:W-:Y:S05]  /*7490*/  BRA `(.L_x_184) ;  /* 0xffffffec005c7947 */ /* 0x000fea000383ffff */
.L_x_141:
[----:B0-----:R0:W1:Y:S02]  /*74a0*/  SYNCS.PHASECHK.TRANS64.TRYWAIT P0, [R7+URZ], R4 ;  /* 0x00000004070075a7 */ /* 0x001064000800017f */
[----:B-1----:R-:W-:Y:S05]  /*74b0*/  @!P0 NANOSLEEP.SYNCS 0x989680 ;  /* 0x009896800000895d */ /* 0x002fea0003900000 */
[----:B------:R-:W1:Y:S02]  /*74c0*/  @!P0 SYNCS.PHASECHK.TRANS64 P0, [R7+URZ], R4 ;  /* 0x00000004070085a7 */ /* 0x000e64000800007f */
[----:B-1----:R-:W-:Y:S05]  /*74d0*/  @!P0 BRA `(.L_x_141) ;  /* 0xfffffffc00f08947 */ /* 0x002fea000383ffff */
[----:B------:R-:W-:Y:S05]  /*74e0*/  BRA `(.L_x_185) ;  /* 0xffffffec006c7947 */ /* 0x000fea000383ffff */
.L_x_142:
[----:B0-----:R0:W1:Y:S02]  /*74f0*/  SYNCS.PHASECHK.TRANS64.TRYWAIT P0, [R6+URZ], R3 ;  /* 0x00000003060075a7 */ /* 0x001064000800017f */
[----:B-1----:R-:W-:Y:S05]  /*7500*/  @!P0 NANOSLEEP.SYNCS 0x989680 ;  /* 0x009896800000895d */ /* 0x002fea0003900000 */
[----:B------:R-:W1:Y:S02]  /*7510*/  @!P0 SYNCS.PHASECHK.TRANS64 P0, [R6+URZ], R3 ;  /* 0x00000003060085a7 */ /* 0x000e64000800007f */
[----:B-1----:R-:W-:Y:S05]  /*7520*/  @!P0 BRA `(.L_x_142) ;  /* 0xfffffffc00f08947 */ /* 0x002fea000383ffff */
[----:B------:R-:W-:Y:S05]  /*7530*/  BRA `(.L_x_186) ;  /* 0xffffffec007c7947 */ /* 0x000fea000383ffff */
.L_x_143:
[----:B0-----:R0:W1:Y:S02]  /*7540*/  SYNCS.PHASECHK.TRANS64.TRYWAIT P0, [R7+URZ], R4 ;  /* 0x00000004070075a7 */ /* 0x001064000800017f */
[----:B-1----:R-:W-:Y:S05]  /*7550*/  @!P0 NANOSLEEP.SYNCS 0x989680 ;  /* 0x009896800000895d */ /* 0x002fea0003900000 */
[----:B------:R-:W1:Y:S02]  /*7560*/  @!P0 SYNCS.PHASECHK.TRANS64 P0, [R7+URZ], R4 ;  /* 0x00000004070085a7 */ /* 0x000e64000800007f */
[----:B-1----:R-:W-:Y:S05]  /*7570*/  @!P0 BRA `(.L_x_143) ;  /* 0xfffffffc00f08947 */ /* 0x002fea000383ffff */
[----:B------:R-:W-:Y:S05]  /*7580*/  BRA `(.L_x_187) ;  /* 0xffffffec008c7947 */ /* 0x000fea000383ffff */
.L_x_144:
[----:B0-----:R0:W1:Y:S02]  /*7590*/  SYNCS.PHASECHK.TRANS64.TRYWAIT P0, [R6+URZ], R3 ;  /* 0x00000003060075a7 */ /* 0x001064000800017f */
[----:B-1----:R-:W-:Y:S05]  /*75a0*/  @!P0 NANOSLEEP.SYNCS 0x989680 ;  /* 0x009896800000895d */ /* 0x002fea0003900000 */
[----:B------:R-:W1:Y:S02]  /*75b0*/  @!P0 SYNCS.PHASECHK.TRANS64 P0, [R6+URZ], R3 ;  /* 0x00000003060085a7 */ /* 0x000e64000800007f */
[----:B-1----:R-:W-:Y:S05]  /*75c0*/  @!P0 BRA `(.L_x_144) ;  /* 0xfffffffc00f08947 */ /* 0x002fea000383ffff */
[----:B------:R-:W-:Y:S05]  /*75d0*/  BRA `(.L_x_188) ;  /* 0xffffffec009c7947 */ /* 0x000fea000383ffff */
.L_x_145:
[----:B0-----:R0:W1:Y:S02]  /*75e0*/  SYNCS.PHASECHK.TRANS64.TRYWAIT P0, [R7+URZ], R4 ;  /* 0x00000004070075a7 */ /* 0x001064000800017f */
[----:B-1----:R-:W-:Y:S05]  /*75f0*/  @!P0 NANOSLEEP.SYNCS 0x989680 ;  /* 0x009896800000895d */ /* 0x002fea0003900000 */
[----:B------:R-:W1:Y:S02]  /*7600*/  @!P0 SYNCS.PHASECHK.TRANS64 P0, [R7+URZ], R4 ;  /* 0x00000004070085a7 */ /* 0x000e64000800007f */
[----:B-1----:R-:W-:Y:S05]  /*7610*/  @!P0 BRA `(.L_x_145) ;  /* 0xfffffffc00f08947 */ /* 0x002fea000383ffff */
[----:B------:R-:W-:Y:S05]  /*7620*/  BRA `(.L_x_189) ;  /* 0xffffffec00ac7947 */ /* 0x000fea000383ffff */
.L_x_146:
[----:B0-----:R0:W1:Y:S02]  /*7630*/  SYNCS.PHASECHK.TRANS64.TRYWAIT P0, [R6+URZ], R3 ;  /* 0x00000003060075a7 */ /* 0x001064000800017f */
[----:B-1----:R-:W-:Y:S05]  /*7640*/  @!P0 NANOSLEEP.SYNCS 0x989680 ;  /* 0x009896800000895d */ /* 0x002fea0003900000 */
[----:B------:R-:W1:Y:S02]  /*7650*/  @!P0 SYNCS.PHASECHK.TRANS64 P0, [R6+URZ], R3 ;  /* 0x00000003060085a7 */ /* 0x000e64000800007f */
[----:B-1----:R-:W-:Y:S05]  /*7660*/  @!P0 BRA `(.L_x_146) ;  /* 0xfffffffc00f08947 */ /* 0x002fea000383ffff */
[----:B------:R-:W-:Y:S05]  /*7670*/  BRA `(.L_x_190) ;  /* 0xffffffec00bc7947 */ /* 0x000fea000383ffff */
.L_x_147:
[----:B0-----:R0:W1:Y:S02]  /*7680*/  SYNCS.PHASECHK.TRANS64.TRYWAIT P0, [R7+URZ], R4 ;  /* 0x00000004070075a7 */ /* 0x001064000800017f */
[----:B-1----:R-:W-:Y:S05]  /*7690*/  @!P0 NANOSLEEP.SYNCS 0x989680 ;  /* 0x009896800000895d */ /* 0x002fea0003900000 */
[----:B------:R-:W1:Y:S02]  /*76a0*/  @!P0 SYNCS.PHASECHK.TRANS64 P0, [R7+URZ], R4 ;  /* 0x00000004070085a7 */ /* 0x000e64000800007f */
[----:B-1----:R-:W-:Y:S05]  /*76b0*/  @!P0 BRA `(.L_x_147) ;  /* 0xfffffffc00f08947 */ /* 0x002fea000383ffff */
[----:B------:R-:W-:Y:S05]  /*76c0*/  BRA `(.L_x_191) ;  /* 0xffffffec00cc7947 */ /* 0x000fea000383ffff */
.L_x_148:
[----:B0-----:R0:W1:Y:S02]  /*76d0*/  SYNCS.PHASECHK.TRANS64.TRYWAIT P0, [R6+URZ], R3 ;  /* 0x00000003060075a7 */ /* 0x001064000800017f */
[----:B-1----:R-:W-:Y:S05]  /*76e0*/  @!P0 NANOSLEEP.SYNCS 0x989680 ;  /* 0x009896800000895d */ /* 0x002fea0003900000 */
[----:B------:R-:W1:Y:S02]  /*76f0*/  @!P0 SYNCS.PHASECHK.TRANS64 P0, [R6+URZ], R3 ;  /* 0x00000003060085a7 */ /* 0x000e64000800007f */
[----:B-1----:R-:W-:Y:S05]  /*7700*/  @!P0 BRA `(.L_x_148) ;  /* 0xfffffffc00f08947 */ /* 0x002fea000383ffff */
[----:B------:R-:W-:Y:S05]  /*7710*/  BRA `(.L_x_192) ;  /* 0xffffffec00dc7947 */ /* 0x000fea000383ffff */
.L_x_149:
[----:B0-----:R0:W1:Y:S02]  /*7720*/  SYNCS.PHASECHK.TRANS64.TRYWAIT P0, [R7+URZ], R4 ;  /* 0x00000004070075a7 */ /* 0x001064000800017f */
[----:B-1----:R-:W-:Y:S05]  /*7730*/  @!P0 NANOSLEEP.SYNCS 0x989680 ;  /* 0x009896800000895d */ /* 0x002fea0003900000 */
[----:B------:R-:W1:Y:S02]  /*7740*/  @!P0 SYNCS.PHASECHK.TRANS64 P0, [R7+URZ], R4 ;  /* 0x00000004070085a7 */ /* 0x000e64000800007f */
[----:B-1----:R-:W-:Y:S05]  /*7750*/  @!P0 BRA `(.L_x_149) ;  /* 0xfffffffc00f08947 */ /* 0x002fea000383ffff */
[----:B------:R-:W-:Y:S05]  /*7760*/  BRA `(.L_x_193) ;  /* 0xffffffec00ec7947 */ /* 0x000fea000383ffff */
.L_x_150:
[----:B0-----:R0:W1:Y:S02]  /*7770*/  SYNCS.PHASECHK.TRANS64.TRYWAIT P0, [R6+URZ], R3 ;  /* 0x00000003060075a7 */ /* 0x001064000800017f */
[----:B-1----:R-:W-:Y:S05]  /*7780*/  @!P0 NANOSLEEP.SYNCS 0x989680 ;  /* 0x009896800000895d */ /* 0x002fea0003900000 */
[----:B------:R-:W1:Y:S02]  /*7790*/  @!P0 SYNCS.PHASECHK.TRANS64 P0, [R6+URZ], R3 ;  /* 0x00000003060085a7 */ /* 0x000e64000800007f */
[----:B-1----:R-:W-:Y:S05]  /*77a0*/  @!P0 BRA `(.L_x_150) ;  /* 0xfffffffc00f08947 */ /* 0x002fea000383ffff */
[----:B------:R-:W-:Y:S05]  /*77b0*/  BRA `(.L_x_194) ;  /* 0xffffffec00fc7947 */ /* 0x000fea000383ffff */
.L_x_151:
[----:B0-----:R0:W1:Y:S02]  /*77c0*/  SYNCS.PHASECHK.TRANS64.TRYWAIT P0, [R7+URZ], R4 ;  /* 0x00000004070075a7 */ /* 0x001064000800017f */
[----:B-1----:R-:W-:Y:S05]  /*77d0*/  @!P0 NANOSLEEP.SYNCS 0x989680 ;  /* 0x009896800000895d */ /* 0x002fea0003900000 */
[----:B------:R-:W1:Y:S02]  /*77e0*/  @!P0 SYNCS.PHASECHK.TRANS64 P0, [R7+URZ], R4 ;  /* 0x00000004070085a7 */ /* 0x000e64000800007f */
[----:B-1----:R-:W-:Y:S05]  /*77f0*/  @!P0 BRA `(.L_x_151) ;  /* 0xfffffffc00f08947 */ /* 0x002fea000383ffff */
[----:B------:R-:W-:Y:S05]  /*7800*/  BRA `(.L_x_195) ;  /* 0xfffffff0000c7947 */ /* 0x000fea000383ffff */
.L_x_152:
[----:B0-----:R0:W1:Y:S02]  /*7810*/  SYNCS.PHASECHK.TRANS64.TRYWAIT P0, [R6+URZ], R3 ;  /* 0x00000003060075a7 */ /* 0x001064000800017f */
[----:B-1----:R-:W-:Y:S05]  /*7820*/  @!P0 NANOSLEEP.SYNCS 0x989680 ;  /* 0x009896800000895d */ /* 0x002fea0003900000 */
[----:B------:R-:W1:Y:S02]  /*7830*/  @!P0 SYNCS.PHASECHK.TRANS64 P0, [R6+URZ], R3 ;  /* 0x00000003060085a7 */ /* 0x000e64000800007f */
[----:B-1----:R-:W-:Y:S05]  /*7840*/  @!P0 BRA `(.L_x_152) ;  /* 0xfffffffc00f08947 */ /* 0x002fea000383ffff */
[----:B------:R-:W-:Y:S05]  /*7850*/  BRA `(.L_x_196) ;  /* 0xfffffff0001c7947 */ /* 0x000fea000383ffff */
.L_x_153:
[----:B0-----:R0:W1:Y:S02]  /*7860*/  SYNCS.PHASECHK.TRANS64.TRYWAIT P0, [R7+URZ], R4 ;  /* 0x00000004070075a7 */ /* 0x001064000800017f */
[----:B-1----:R-:W-:Y:S05]  /*7870*/  @!P0 NANOSLEEP.SYNCS 0x989680 ;  /* 0x009896800000895d */ /* 0x002fea0003900000 */
[----:B------:R-:W1:Y:S02]  /*7880*/  @!P0 SYNCS.PHASECHK.TRANS64 P0, [R7+URZ], R4 ;  /* 0x00000004070085a7 */ /* 0x000e64000800007f */
[----:B-1----:R-:W-:Y:S05]  /*7890*/  @!P0 BRA `(.L_x_153) ;  /* 0xfffffffc00f08947 */ /* 0x002fea000383ffff */
[----:B------:R-:W-:Y:S05]  /*78a0*/  BRA `(.L_x_197) ;  /* 0xfffffff0002c7947 */ /* 0x000fea000383ffff */
.L_x_154:
[----:B0-----:R0:W1:Y:S02]  /*78b0*/  SYNCS.PHASECHK.TRANS64.TRYWAIT P0, [R6+URZ], R3 ;  /* 0x00000003060075a7 */ /* 0x001064000800017f */
[----:B-1----:R-:W-:Y:S05]  /*78c0*/  @!P0 NANOSLEEP.SYNCS 0x989680 ;  /* 0x009896800000895d */ /* 0x002fea0003900000 */
[----:B------:R-:W1:Y:S02]  /*78d0*/  @!P0 SYNCS.PHASECHK.TRANS64 P0, [R6+URZ], R3 ;  /* 0x00000003060085a7 */ /* 0x000e64000800007f */
[----:B-1----:R-:W-:Y:S05]  /*78e0*/  @!P0 BRA `(.L_x_154) ;  /* 0xfffffffc00f08947 */ /* 0x002fea000383ffff */
[----:B------:R-:W-:Y:S05]  /*78f0*/  BRA `(.L_x_198) ;  /* 0xfffffff0003c7947 */ /* 0x000fea000383ffff */
.L_x_155:
[----:B0-----:R0:W1:Y:S02]  /*7900*/  SYNCS.PHASECHK.TRANS64.TRYWAIT P0, [R7+URZ], R4 ;  /* 0x00000004070075a7 */ /* 0x001064000800017f */
[----:B-1----:R-:W-:Y:S05]  /*7910*/  @!P0 NANOSLEEP.SYNCS 0x989680 ;  /* 0x009896800000895d */ /* 0x002fea0003900000 */
[----:B------:R-:W1:Y:S02]  /*7920*/  @!P0 SYNCS.PHASECHK.TRANS64 P0, [R7+URZ], R4 ;  /* 0x00000004070085a7 */ /* 0x000e64000800007f */
[----:B-1----:R-:W-:Y:S05]  /*7930*/  @!P0 BRA `(.L_x_155) ;  /* 0xfffffffc00f08947 */ /* 0x002fea000383ffff */
[----:B------:R-:W-:Y:S05]  /*7940*/  BRA `(.L_x_199) ;  /* 0xfffffff0004c7947 */ /* 0x000fea000383ffff */
.L_x_156:
[----:B0-----:R0:W1:Y:S02]  /*7950*/  SYNCS.PHASECHK.TRANS64.TRYWAIT P0, [R6+URZ], R3 ;  /* 0x00000003060075a7 */ /* 0x001064000800017f */
[----:B-1----:R-:W-:Y:S05]  /*7960*/  @!P0 NANOSLEEP.SYNCS 0x989680 ;  /* 0x009896800000895d */ /* 0x002fea0003900000 */
[----:B------:R-:W1:Y:S02]  /*7970*/  @!P0 SYNCS.PHASECHK.TRANS64 P0, [R6+URZ], R3 ;  /* 0x00000003060085a7 */ /* 0x000e64000800007f */
[----:B-1----:R-:W-:Y:S05]  /*7980*/  @!P0 BRA `(.L_x_156) ;  /* 0xfffffffc00f08947 */ /* 0x002fea000383ffff */
[----:B------:R-:W-:Y:S05]  /*7990*/  BRA `(.L_x_200) ;  /* 0xfffffff0005c7947 */ /* 0x000fea000383ffff */
.L_x_157:
[----:B0-----:R0:W1:Y:S02]  /*79a0*/  SYNCS.PHASECHK.TRANS64.TRYWAIT P0, [R7+URZ], R4 ;  /* 0x00000004070075a7 */ /* 0x001064000800017f */
[----:B-1----:R-:W-:Y:S05]  /*79b0*/  @!P0 NANOSLEEP.SYNCS 0x989680 ;  /* 0x009896800000895d */ /* 0x002fea0003900000 */
[----:B------:R-:W1:Y:S02]  /*79c0*/  @!P0 SYNCS.PHASECHK.TRANS64 P0, [R7+URZ], R4 ;  /* 0x00000004070085a7 */ /* 0x000e64000800007f */
[----:B-1----:R-:W-:Y:S05]  /*79d0*/  @!P0 BRA `(.L_x_157) ;  /* 0xfffffffc00f08947 */ /* 0x002fea000383ffff */
[----:B------:R-:W-:Y:S05]  /*79e0*/  BRA `(.L_x_201) ;  /* 0xfffffff0006c7947 */ /* 0x000fea000383ffff */
.L_x_158:
[----:B0-----:R0:W1:Y:S02]  /*79f0*/  SYNCS.PHASECHK.TRANS64.TRYWAIT P0, [R6+URZ], R3 ;  /* 0x00000003060075a7 */ /* 0x001064000800017f */
[----:B-1----:R-:W-:Y:S05]  /*7a00*/  @!P0 NANOSLEEP.SYNCS 0x989680 ;  /* 0x009896800000895d */ /* 0x002fea0003900000 */
[----:B------:R-:W1:Y:S02]  /*7a10*/  @!P0 SYNCS.PHASECHK.TRANS64 P0, [R6+URZ], R3 ;  /* 0x00000003060085a7 */ /* 0x000e64000800007f */
[----:B-1----:R-:W-:Y:S05]  /*7a20*/  @!P0 BRA `(.L_x_158) ;  /* 0xfffffffc00f08947 */ /* 0x002fea000383ffff */
[----:B------:R-:W-:Y:S05]  /*7a30*/  BRA `(.L_x_202) ;  /* 0xfffffff0007c7947 */ /* 0x000fea000383ffff */
.L_x_159:
[----:B0-----:R0:W1:Y:S02]  /*7a40*/  SYNCS.PHASECHK.TRANS64.TRYWAIT P0, [R7+URZ], R4 ;  /* 0x00000004070075a7 */ /* 0x001064000800017f */
[----:B-1----:R-:W-:Y:S05]  /*7a50*/  @!P0 NANOSLEEP.SYNCS 0x989680 ;  /* 0x009896800000895d */ /* 0x002fea0003900000 */
[----:B------:R-:W1:Y:S02]  /*7a60*/  @!P0 SYNCS.PHASECHK.TRANS64 P0, [R7+URZ], R4 ;  /* 0x00000004070085a7 */ /* 0x000e64000800007f */
[----:B-1----:R-:W-:Y:S05]  /*7a70*/  @!P0 BRA `(.L_x_159) ;  /* 0xfffffffc00f08947 */ /* 0x002fea000383ffff */
[----:B------:R-:W-:Y:S05]  /*7a80*/  BRA `(.L_x_203) ;  /* 0xfffffff0008c7947 */ /* 0x000fea000383ffff */
.L_x_160:
[----:B-1----:R1:W2:Y:S02]  /*7a90*/  SYNCS.PHASECHK.TRANS64.TRYWAIT P0, [R6+URZ], R3 ;  /* 0x00000003060075a7 */ /* 0x0022a4000800017f */
[----:B--2---:R-:W-:Y:S05]  /*7aa0*/  @!P0 NANOSLEEP.SYNCS 0x989680 ;  /* 0x009896800000895d */ /* 0x004fea0003900000 */
[----:B------:R-:W2:Y:S02]  /*7ab0*/  @!P0 SYNCS.PHASECHK.TRANS64 P0, [R6+URZ], R3 ;  /* 0x00000003060085a7 */ /* 0x000ea4000800007f */
[----:B--2---:R-:W-:Y:S05]  /*7ac0*/  @!P0 BRA `(.L_x_160) ;  /* 0xfffffffc00f08947 */ /* 0x004fea000383ffff */
[----:B------:R-:W-:Y:S05]  /*7ad0*/  BRA `(.L_x_204) ;  /* 0xfffffff000947947 */ /* 0x000fea000383ffff */
.L_x_205:
[----:B------:R-:W-:-:S00]  /*7ae0*/  BRA `(.L_x_205) ;  /* 0xfffffffc00fc7947 */ /* 0x000fc0000383ffff */
[----:B------:R-:W-:-:S00]  /*7af0*/  NOP ;  /* 0x0000000000007918 */ /* 0x000fc00000000000 */
        /* <DEDUP_REMOVED lines=8> */
.L_x_206:


//--------------------- .nv.global.init           --------------------------
	.section	.nv.global.init,"aw",@progbits
.nv.global.init:
	.type		$str$22,@object
	.size		$str$22,($str$23 - $str$22)
$str$22:
        /*0000*/ 	.byte	0x6b, 0x5f, 0x74, 0x69, 0x6c, 0x65, 0x5f, 0x63, 0x6f, 0x75, 0x6e, 0x74, 0x20, 0x3e, 0x3d, 0x20
        /*0010*/ 	.byte	0x31, 0x00
	.type		$str$23,@object
	.size		$str$23,(__unnamed_1 - $str$23)
$str$23:
        /*0012*/ 	.byte	0x2f, 0x74, 0x6d, 0x70, 0x2f, 0x63, 0x75, 0x74, 0x6c, 0x61, 0x73, 0x73, 0x5f, 0x73, 0x77, 0x65
        /*0022*/ 	.byte	0x65, 0x70, 0x5f, 0x73, 0x72, 0x63, 0x2f, 0x69, 0x6e, 0x63, 0x6c, 0x75, 0x64, 0x65, 0x2f, 0x63
        /*0032*/ 	.byte	0x75, 0x74, 0x6c, 0x61, 0x73, 0x73, 0x2f, 0x67, 0x65, 0x6d, 0x6d, 0x2f, 0x63, 0x6f, 0x6c, 0x6c
        /*0042*/ 	.byte	0x65, 0x63, 0x74, 0x69, 0x76, 0x65, 0x2f, 0x73, 0x6d, 0x39, 0x30, 0x5f, 0x6d, 0x6d, 0x61, 0x5f
        /*0052*/ 	.byte	0x74, 0x6d, 0x61, 0x5f, 0x67, 0x6d, 0x6d, 0x61, 0x5f, 0x73, 0x73, 0x5f, 0x77, 0x61, 0x72, 0x70
        /*0062*/ 	.byte	0x73, 0x70, 0x65, 0x63, 0x69, 0x61, 0x6c, 0x69, 0x7a, 0x65, 0x64, 0x2e, 0x68, 0x70, 0x70, 0x00
	.type		__unnamed_1,@object
	.size		__unnamed_1,(.L_0 - __unnamed_1)
__unnamed_1:
        /*0072*/ 	.byte	0x76, 0x6f, 0x69, 0x64, 0x20, 0x63, 0x75, 0x74, 0x6c, 0x61, 0x73, 0x73, 0x3a, 0x3a, 0x67, 0x65
        /* <DEDUP_REMOVED lines=172> */
        /*0b42*/ 	.byte	0x6e, 0x74, 0x69, 0x74, 0x79, 0x5d, 0x00
.L_0:


//--------------------- .nv.shared._ZN7cutlass13device_kernelINS_4gemm6kernel13GemmUniversalIN4cute5tupleIJiiiiEEENS1_10collective13CollectiveMmaINS1_34MainloopSm90TmaGmmaWarpSpecializedILi37ENS5_IJNS4_1CILi2EEENSA_ILi1EEESC_EEENS1_35KernelTmaWarpSpecializedCooperativeEEENS5_IJNSA_ILi128EEENSA_ILi64EEENSA_ILi32EEEEEEaNS5_IJlSC_lEEEaSK_NS4_8TiledMMAINS4_8MMA_AtomIJNS4_4SM904GMMA26MMA_64x64x32_S32S8S8_SS_TNEEEENS4_6LayoutISD_NS5_IJSC_NSA_ILi0EEESS_EEEEENS5_IJNS4_10UnderscoreESV_SV_EEEEENS4_13SM90_TMA_LOADENS4_14ComposedLayoutINS4_7SwizzleILi1ELi4ELi3EEENS4_18smem_ptr_flag_bitsILi8EEENSR_INS5_IJNSA_ILi8EEESI_EEENS5_IJSI_SC_EEEEEEEvNS4_8identityENS4_23SM90_TMA_LOAD_MULTICASTES18_vS19_EENS_8epilogue10collective6detail29Sm90TmaWarpSpecializedAdapterINS1D_15DefaultEpilogueIaSK_SK_NS1C_6thread17LinearCombinationIaLi1EiiLNS1H_9ScaleType4KindE0ELNS_15FloatRoundStyleE2EaEENS1_15EpilogueDefaultEEEEEvvEEEEvNT_6ParamsE --------------------------
	.section	.nv.shared._ZN7cutlass13device_kernelINS_4gemm6kernel13GemmUniversalIN4cute5tupleIJiiiiEEENS1_10collective13CollectiveMmaINS1_34MainloopSm90TmaGmmaWarpSpecializedILi37ENS5_IJNS4_1CILi2EEENSA_ILi1EEESC_EEENS1_35KernelTmaWarpSpecializedCooperativeEEENS5_IJNSA_ILi128EEENSA_ILi64EEENSA_ILi32EEEEEEaNS5_IJlSC_lEEEaSK_NS4_8TiledMMAINS4_8MMA_AtomIJNS4_4SM904GMMA26MMA_64x64x32_S32S8S8_SS_TNEEEENS4_6LayoutISD_NS5_IJSC_NSA_ILi0EEESS_EEEEENS5_IJNS4_10UnderscoreESV_SV_EEEEENS4_13SM90_TMA_LOADENS4_14ComposedLayoutINS4_7SwizzleILi1ELi4ELi3EEENS4_18smem_ptr_flag_bitsILi8EEENSR_INS5_IJNSA_ILi8EEESI_EEENS5_IJSI_SC_EEEEEEEvNS4_8identityENS4_23SM90_TMA_LOAD_MULTICASTES18_vS19_EENS_8epilogue10collective6detail29Sm90TmaWarpSpecializedAdapterINS1D_15DefaultEpilogueIaSK_SK_NS1C_6thread17LinearCombinationIaLi1EiiLNS1H_9ScaleType4KindE0ELNS_15FloatRoundStyleE2EaEENS1_15EpilogueDefaultEEEEEvvEEEEvNT_6ParamsE,"aw",@nobits
	.sectionflags	@""
	.align	16
	.zero		1024


//--------------------- .nv.shared.reserved.0     --------------------------
	.section	.nv.shared.reserved.0,"aw",@nobits
	.weak		__nv_reservedSMEM_offset_0_alias
	.size		__nv_reservedSMEM_offset_0_alias, 0, 0
	.other		__nv_reservedSMEM_offset_0_alias,@"STO_CUDA_RESERVED_SHARED STV_DEFAULT"
__nv_reservedSMEM_offset_0_alias:
	.zero		0


//--------------------- .nv.global                --------------------------
	.section	.nv.global,"aw",@nobits
.nv.global:
	.type		_ZN40_INTERNAL_b2d95041_4_k_cu_695fcba6_145744cute1_E,@object
	.size		_ZN40_INTERNAL_b2d95041_4_k_cu_695fcba6_145744cute1_E,(_ZN40_INTERNAL_b2d95041_4_k_cu_695fcba6_145744cuda3std3__45__cpo6cbeginE - _ZN40_INTERNAL_b2d95041_4_k_cu_695fcba6_145744cute1_E)
_ZN40_INTERNAL_b2d95041_4_k_cu_695fcba6_145744cute1_E:
	.zero		1
	.type		_ZN40_INTERNAL_b2d95041_4_k_cu_695fcba6_145744cuda3std3__45__cpo6cbeginE,@object
	.size		_ZN40_INTERNAL_b2d95041_4_k_cu_695fcba6_145744cuda3std3__45__cpo6cbeginE,(_ZN40_INTERNAL_b2d95041_4_k_cu_695fcba6_145744cuda3std3__48in_placeE - _ZN40_INTERNAL_b2d95041_4_k_cu_695fcba6_145744cuda3std3__45__cpo6cbeginE)
_ZN40_INTERNAL_b2d95041_4_k_cu_695fcba6_145744cuda3std3__45__cpo6cbeginE:
	.zero		1
	.type		_ZN40_INTERNAL_b2d95041_4_k_cu_695fcba6_145744cuda3std3__48in_placeE,@object
	.size		_ZN40_INTERNAL_b2d95041_4_k_cu_695fcba6_145744cuda3std3__48in_placeE,(_ZN40_INTERNAL_b2d95041_4_k_cu_695fcba6_145744cuda3std6ranges3__45__cpo9iter_moveE - _ZN40_INTERNAL_b2d95041_4_k_cu_695fcba6_145744cuda3std3__48in_placeE)
_ZN40_INTERNAL_b2d95041_4_k_cu_695fcba6_145744cuda3std3__48in_placeE:
	.zero		1
	.type		_ZN40_INTERNAL_b2d95041_4_k_cu_695fcba6_145744cuda3std6ranges3__45__cpo9iter_moveE,@object
	.size		_ZN40_INTERNAL_b2d95041_4_k_cu_695fcba6_145744cuda3std6ranges3__45__cpo9iter_moveE,(_ZN40_INTERNAL_b2d95041_4_k_cu_695fcba6_145744cuda3std3__45__cpo5beginE - _ZN40_INTERNAL_b2d95041_4_k_cu_695fcba6_145744cuda3std6ranges3__45__cpo9iter_moveE)
_ZN40_INTERNAL_b2d95041_4_k_cu_695fcba6_145744cuda3std6ranges3__45__cpo9iter_moveE:
	.zero		1
	.type		_ZN40_INTERNAL_b2d95041_4_k_cu_695fcba6_145744cuda3std3__45__cpo5beginE,@object
	.size		_ZN40_INTERNAL_b2d95041_4_k_cu_695fcba6_145744cuda3std3__45__cpo5beginE,(_ZN40_INTERNAL_b2d95041_4_k_cu_695fcba6_145744cuda3std3__442_GLOBAL__N__b2d95041_4_k_cu_695fcba6_145746ignoreE - _ZN40_INTERNAL_b2d95041_4_k_cu_695fcba6_145744cuda3std3__45__cpo5beginE)
_ZN40_INTERNAL_b2d95041_4_k_cu_695fcba6_145744cuda3std3__45__cpo5beginE:
	.zero		1
	.type		_ZN40_INTERNAL_b2d95041_4_k_cu_695fcba6_145744cuda3std3__442_GLOBAL__N__b2d95041_4_k_cu_695fcba6_145746ignoreE,@object
	.size		_ZN40_INTERNAL_b2d95041_4_k_cu_695fcba6_145744cuda3std3__442_GLOBAL__N__b2d95041_4_k_cu_695fcba6_145746ignoreE,(_ZN40_INTERNAL_b2d95041_4_k_cu_695fcba6_145744cute7productE - _ZN40_INTERNAL_b2d95041_4_k_cu_695fcba6_145744cuda3std3__442_GLOBAL__N__b2d95041_4_k_cu_695fcba6_145746ignoreE)
_ZN40_INTERNAL_b2d95041_4_k_cu_695fcba6_145744cuda3std3__442_GLOBAL__N__b2d95041_4_k_cu_695fcba6_145746ignoreE:
	.zero		1
	.type		_ZN40_INTERNAL_b2d95041_4_k_cu_695fcba6_145744cute7productE,@object
	.size		_ZN40_INTERNAL_b2d95041_4_k_cu_695fcba6_145744cute7productE,(_ZN40_INTERNAL_b2d95041_4_k_cu_695fcba6_145744cuda3std3__45__cpo3endE - _ZN40_INTERNAL_b2d95041_4_k_cu_695fcba6_145744cute7productE)
_ZN40_INTERNAL_b2d95041_4_k_cu_695fcba6_145744cute7productE:
	.zero		1
	.type		_ZN40_INTERNAL_b2d95041_4_k_cu_695fcba6_145744cuda3std3__45__cpo3endE,@object
	.size		_ZN40_INTERNAL_b2d95041_4_k_cu_695fcba6_145744cuda3std3__45__cpo3endE,(_ZN40_INTERNAL_b2d95041_4_k_cu_695fcba6_145744cuda3std3__419piecewise_constructE - _ZN40_INTERNAL_b2d95041_4_k_cu_695fcba6_145744cuda3std3__45__cpo3endE)
_ZN40_INTERNAL_b2d95041_4_k_cu_695fcba6_145744cuda3std3__45__cpo3endE:
	.zero		1
	.type		_ZN40_INTERNAL_b2d95041_4_k_cu_695fcba6_145744cuda3std3__419piecewise_constructE,@object
	.size		_ZN40_INTERNAL_b2d95041_4_k_cu_695fcba6_145744cuda3std3__419piecewise_constructE,(_ZN40_INTERNAL_b2d95041_4_k_cu_695fcba6_145744cuda3std3__45__cpo4cendE - _ZN40_INTERNAL_b2d95041_4_k_cu_695fcba6_145744cuda3std3__419piecewise_constructE)
_ZN40_INTERNAL_b2d95041_4_k_cu_695fcba6_145744cuda3std3__419piecewise_constructE:
	.zero		1
	.type		_ZN40_INTERNAL_b2d95041_4_k_cu_695fcba6_145744cuda3std3__45__cpo4cendE,@object
	.size		_ZN40_INTERNAL_b2d95041_4_k_cu_695fcba6_145744cuda3std3__45__cpo4cendE,(_ZN40_INTERNAL_b2d95041_4_k_cu_695fcba6_145744cuda3std6ranges3__45__cpo4swapE - _ZN40_INTERNAL_b2d95041_4_k_cu_695fcba6_145744cuda3std3__45__cpo4cendE)
_ZN40_INTERNAL_b2d95041_4_k_cu_695fcba6_145744cuda3std3__45__cpo4cendE:
	.zero		1
	.type		_ZN40_INTERNAL_b2d95041_4_k_cu_695fcba6_145744cuda3std6ranges3__45__cpo4swapE,@object
	.size		_ZN40_INTERNAL_b2d95041_4_k_cu_695fcba6_145744cuda3std6ranges3__45__cpo4swapE,(.L_8 - _ZN40_INTERNAL_b2d95041_4_k_cu_695fcba6_145744cuda3std6ranges3__45__cpo4swapE)
_ZN40_INTERNAL_b2d95041_4_k_cu_695fcba6_145744cuda3std6ranges3__45__cpo4swapE:
	.zero		1
.L_8:


//--------------------- .nv.constant0._ZN7cutlass13device_kernelINS_4gemm6kernel13GemmUniversalIN4cute5tupleIJiiiiEEENS1_10collective13CollectiveMmaINS1_34MainloopSm90TmaGmmaWarpSpecializedILi37ENS5_IJNS4_1CILi2EEENSA_ILi1EEESC_EEENS1_35KernelTmaWarpSpecializedCooperativeEEENS5_IJNSA_ILi128EEENSA_ILi64EEENSA_ILi32EEEEEEaNS5_IJlSC_lEEEaSK_NS4_8TiledMMAINS4_8MMA_AtomIJNS4_4SM904GMMA26MMA_64x64x32_S32S8S8_SS_TNEEEENS4_6LayoutISD_NS5_IJSC_NSA_ILi0EEESS_EEEEENS5_IJNS4_10UnderscoreESV_SV_EEEEENS4_13SM90_TMA_LOADENS4_14ComposedLayoutINS4_7SwizzleILi1ELi4ELi3EEENS4_18smem_ptr_flag_bitsILi8EEENSR_INS5_IJNSA_ILi8EEESI_EEENS5_IJSI_SC_EEEEEEEvNS4_8identityENS4_23SM90_TMA_LOAD_MULTICASTES18_vS19_EENS_8epilogue10collective6detail29Sm90TmaWarpSpecializedAdapterINS1D_15DefaultEpilogueIaSK_SK_NS1C_6thread17LinearCombinationIaLi1EiiLNS1H_9ScaleType4KindE0ELNS_15FloatRoundStyleE2EaEENS1_15EpilogueDefaultEEEEEvvEEEEvNT_6ParamsE --------------------------
	.section	.nv.constant0._ZN7cutlass13device_kernelINS_4gemm6kernel13GemmUniversalIN4cute5tupleIJiiiiEEENS1_10collective13CollectiveMmaINS1_34MainloopSm90TmaGmmaWarpSpecializedILi37ENS5_IJNS4_1CILi2EEENSA_ILi1EEESC_EEENS1_35KernelTmaWarpSpecializedCooperativeEEENS5_IJNSA_ILi128EEENSA_ILi64EEENSA_ILi32EEEEEEaNS5_IJlSC_lEEEaSK_NS4_8TiledMMAINS4_8MMA_AtomIJNS4_4SM904GMMA26MMA_64x64x32_S32S8S8_SS_TNEEEENS4_6LayoutISD_NS5_IJSC_NSA_ILi0EEESS_EEEEENS5_IJNS4_10UnderscoreESV_SV_EEEEENS4_13SM90_TMA_LOADENS4_14ComposedLayoutINS4_7SwizzleILi1ELi4ELi3EEENS4_18smem_ptr_flag_bitsILi8EEENSR_INS5_IJNSA_ILi8EEESI_EEENS5_IJSI_SC_EEEEEEEvNS4_8identityENS4_23SM90_TMA_LOAD_MULTICASTES18_vS19_EENS_8epilogue10collective6detail29Sm90TmaWarpSpecializedAdapterINS1D_15DefaultEpilogueIaSK_SK_NS1C_6thread17LinearCombinationIaLi1EiiLNS1H_9ScaleType4KindE0ELNS_15FloatRoundStyleE2EaEENS1_15EpilogueDefaultEEEEEvvEEEEvNT_6ParamsE,"a",@progbits
	.sectionflags	@""
	.align	4
.nv.constant0._ZN7cutlass13device_kernelINS_4gemm6kernel13GemmUniversalIN4cute5tupleIJiiiiEEENS1_10collective13CollectiveMmaINS1_34MainloopSm90TmaGmmaWarpSpecializedILi37ENS5_IJNS4_1CILi2EEENSA_ILi1EEESC_EEENS1_35KernelTmaWarpSpecializedCooperativeEEENS5_IJNSA_ILi128EEENSA_ILi64EEENSA_ILi32EEEEEEaNS5_IJlSC_lEEEaSK_NS4_8TiledMMAINS4_8MMA_AtomIJNS4_4SM904GMMA26MMA_64x64x32_S32S8S8_SS_TNEEEENS4_6LayoutISD_NS5_IJSC_NSA_ILi0EEESS_EEEEENS5_IJNS4_10UnderscoreESV_SV_EEEEENS4_13SM90_TMA_LOADENS4_14ComposedLayoutINS4_7SwizzleILi1ELi4ELi3EEENS4_18smem_ptr_flag_bitsILi8EEENSR_INS5_IJNSA_ILi8EEESI_EEENS5_IJSI_SC_EEEEEEEvNS4_8identityENS4_23SM90_TMA_LOAD_MULTICASTES18_vS19_EENS_8epilogue10collective6detail29Sm90TmaWarpSpecializedAdapterINS1D_15DefaultEpilogueIaSK_SK_NS1C_6thread17LinearCombinationIaLi1EiiLNS1H_9ScaleType4KindE0ELNS_15FloatRoundStyleE2EaEENS1_15EpilogueDefaultEEEEEvvEEEEvNT_6ParamsE:
	.zero		1664


//--------------------- SYMBOLS --------------------------

	.type		.nv.reservedSmem.offset0,@object
	.size		.nv.reservedSmem.offset0,0x4
	.type		__assertfail,@function
